//
// Generated by NVIDIA NVVM Compiler
//
// Compiler Build ID: CL-36424714
// Cuda compilation tools, release 13.0, V13.0.88
// Based on NVVM 20.0.0
//

.version 9.0
.target sm_100
.address_size 64

	// .globl	_Z17sum_padded_seq_2dPfS_i
.extern .shared .align 16 .b8 shared_sum[];

.visible .entry _Z17sum_padded_seq_2dPfS_i(
	.param .u64 .ptr .align 1 _Z17sum_padded_seq_2dPfS_i_param_0,
	.param .u64 .ptr .align 1 _Z17sum_padded_seq_2dPfS_i_param_1,
	.param .u32 _Z17sum_padded_seq_2dPfS_i_param_2
)
{
	.reg .b32 	%r<19>;
	.reg .b32 	%f<4>;
	.reg .b64 	%rd<11>;

	ld.param.u64 	%rd1, [_Z17sum_padded_seq_2dPfS_i_param_0];
	ld.param.u64 	%rd2, [_Z17sum_padded_seq_2dPfS_i_param_1];
	ld.param.u32 	%r1, [_Z17sum_padded_seq_2dPfS_i_param_2];
	cvta.to.global.u64 	%rd3, %rd2;
	cvta.to.global.u64 	%rd4, %rd1;
	mov.u32 	%r2, %ctaid.x;
	mov.u32 	%r3, %ntid.x;
	mov.u32 	%r4, %tid.x;
	mad.lo.s32 	%r5, %r2, %r3, %r4;
	mov.u32 	%r6, %ctaid.y;
	mov.u32 	%r7, %ntid.y;
	mov.u32 	%r8, %tid.y;
	mad.lo.s32 	%r9, %r6, %r7, %r8;
	mul.lo.s32 	%r10, %r1, %r5;
	add.s32 	%r11, %r10, %r9;
	mul.wide.s32 	%rd5, %r11, 4;
	add.s64 	%rd6, %rd4, %rd5;
	ld.global.f32 	%f1, [%rd6];
	shr.u32 	%r12, %r1, 31;
	add.s32 	%r13, %r1, %r12;
	shr.s32 	%r14, %r13, 1;
	mul.wide.s32 	%rd7, %r14, 4;
	add.s64 	%rd8, %rd6, %rd7;
	ld.global.f32 	%f2, [%rd8];
	add.f32 	%f3, %f1, %f2;
	shr.u32 	%r15, %r10, 31;
	add.s32 	%r16, %r10, %r15;
	shr.s32 	%r17, %r16, 1;
	add.s32 	%r18, %r17, %r9;
	mul.wide.s32 	%rd9, %r18, 4;
	add.s64 	%rd10, %rd3, %rd9;
	st.global.f32 	[%rd10], %f3;
	ret;

}
	// .globl	_Z17sum_padded_seq_1dPfS_ii
.visible .entry _Z17sum_padded_seq_1dPfS_ii(
	.param .u64 .ptr .align 1 _Z17sum_padded_seq_1dPfS_ii_param_0,
	.param .u64 .ptr .align 1 _Z17sum_padded_seq_1dPfS_ii_param_1,
	.param .u32 _Z17sum_padded_seq_1dPfS_ii_param_2,
	.param .u32 _Z17sum_padded_seq_1dPfS_ii_param_3
)
{
	.reg .pred 	%p<12>;
	.reg .b32 	%r<124>;
	.reg .b32 	%f<46>;
	.reg .b64 	%rd<76>;

	ld.param.u64 	%rd3, [_Z17sum_padded_seq_1dPfS_ii_param_0];
	ld.param.u64 	%rd4, [_Z17sum_padded_seq_1dPfS_ii_param_1];
	ld.param.u32 	%r39, [_Z17sum_padded_seq_1dPfS_ii_param_2];
	ld.param.u32 	%r40, [_Z17sum_padded_seq_1dPfS_ii_param_3];
	cvta.to.global.u64 	%rd1, %rd4;
	cvta.to.global.u64 	%rd2, %rd3;
	mov.u32 	%r41, %ctaid.x;
	mov.u32 	%r42, %ntid.x;
	mov.u32 	%r43, %tid.x;
	mad.lo.s32 	%r1, %r41, %r42, %r43;
	shr.u32 	%r44, %r39, 31;
	add.s32 	%r45, %r39, %r44;
	shr.s32 	%r2, %r45, 1;
	setp.ge.s32 	%p1, %r1, %r2;
	setp.lt.s32 	%p2, %r40, 1;
	or.pred  	%p3, %p1, %p2;
	@%p3 bra 	$L__BB1_12;
	and.b32  	%r3, %r40, 7;
	setp.lt.u32 	%p4, %r40, 8;
	mov.b32 	%r122, 0;
	@%p4 bra 	$L__BB1_4;
	and.b32  	%r122, %r40, 2147483640;
	neg.s32 	%r120, %r122;
	shl.b32 	%r6, %r39, 3;
	shl.b32 	%r118, %r39, 1;
	mul.lo.s32 	%r117, %r39, 3;
	shl.b32 	%r116, %r39, 2;
	mul.lo.s32 	%r115, %r39, 5;
	mul.lo.s32 	%r114, %r39, 6;
	mul.lo.s32 	%r113, %r39, 7;
	mov.b32 	%r112, 0;
	mul.wide.s32 	%rd7, %r2, 4;
	mul.wide.s32 	%rd11, %r39, 4;
	mov.u32 	%r111, %r1;
	mov.u32 	%r119, %r39;
$L__BB1_3:
	.pragma "nounroll";
	mul.wide.s32 	%rd5, %r111, 4;
	add.s64 	%rd6, %rd2, %rd5;
	ld.global.f32 	%f1, [%rd6];
	add.s64 	%rd8, %rd6, %rd7;
	ld.global.f32 	%f2, [%rd8];
	add.f32 	%f3, %f1, %f2;
	shr.s32 	%r48, %r112, 1;
	add.s32 	%r49, %r48, %r1;
	mul.wide.s32 	%rd9, %r49, 4;
	add.s64 	%rd10, %rd1, %rd9;
	st.global.f32 	[%rd10], %f3;
	add.s64 	%rd12, %rd6, %rd11;
	ld.global.f32 	%f4, [%rd12];
	add.s64 	%rd13, %rd12, %rd7;
	ld.global.f32 	%f5, [%rd13];
	add.f32 	%f6, %f4, %f5;
	shr.u32 	%r50, %r119, 31;
	add.s32 	%r51, %r119, %r50;
	shr.s32 	%r52, %r51, 1;
	add.s32 	%r53, %r52, %r1;
	mul.wide.s32 	%rd14, %r53, 4;
	add.s64 	%rd15, %rd1, %rd14;
	st.global.f32 	[%rd15], %f6;
	add.s64 	%rd16, %rd12, %rd11;
	ld.global.f32 	%f7, [%rd16];
	add.s64 	%rd17, %rd16, %rd7;
	ld.global.f32 	%f8, [%rd17];
	add.f32 	%f9, %f7, %f8;
	shr.s32 	%r54, %r118, 1;
	add.s32 	%r55, %r54, %r1;
	mul.wide.s32 	%rd18, %r55, 4;
	add.s64 	%rd19, %rd1, %rd18;
	st.global.f32 	[%rd19], %f9;
	add.s64 	%rd20, %rd16, %rd11;
	ld.global.f32 	%f10, [%rd20];
	add.s64 	%rd21, %rd20, %rd7;
	ld.global.f32 	%f11, [%rd21];
	add.f32 	%f12, %f10, %f11;
	shr.u32 	%r56, %r117, 31;
	add.s32 	%r57, %r117, %r56;
	shr.s32 	%r58, %r57, 1;
	add.s32 	%r59, %r58, %r1;
	mul.wide.s32 	%rd22, %r59, 4;
	add.s64 	%rd23, %rd1, %rd22;
	st.global.f32 	[%rd23], %f12;
	add.s64 	%rd24, %rd20, %rd11;
	ld.global.f32 	%f13, [%rd24];
	add.s64 	%rd25, %rd24, %rd7;
	ld.global.f32 	%f14, [%rd25];
	add.f32 	%f15, %f13, %f14;
	shr.s32 	%r60, %r116, 1;
	add.s32 	%r61, %r60, %r1;
	mul.wide.s32 	%rd26, %r61, 4;
	add.s64 	%rd27, %rd1, %rd26;
	st.global.f32 	[%rd27], %f15;
	add.s64 	%rd28, %rd24, %rd11;
	ld.global.f32 	%f16, [%rd28];
	add.s64 	%rd29, %rd28, %rd7;
	ld.global.f32 	%f17, [%rd29];
	add.f32 	%f18, %f16, %f17;
	shr.u32 	%r62, %r115, 31;
	add.s32 	%r63, %r115, %r62;
	shr.s32 	%r64, %r63, 1;
	add.s32 	%r65, %r64, %r1;
	mul.wide.s32 	%rd30, %r65, 4;
	add.s64 	%rd31, %rd1, %rd30;
	st.global.f32 	[%rd31], %f18;
	add.s64 	%rd32, %rd28, %rd11;
	ld.global.f32 	%f19, [%rd32];
	add.s64 	%rd33, %rd32, %rd7;
	ld.global.f32 	%f20, [%rd33];
	add.f32 	%f21, %f19, %f20;
	shr.s32 	%r66, %r114, 1;
	add.s32 	%r67, %r66, %r1;
	mul.wide.s32 	%rd34, %r67, 4;
	add.s64 	%rd35, %rd1, %rd34;
	st.global.f32 	[%rd35], %f21;
	add.s64 	%rd36, %rd32, %rd11;
	ld.global.f32 	%f22, [%rd36];
	add.s64 	%rd37, %rd36, %rd7;
	ld.global.f32 	%f23, [%rd37];
	add.f32 	%f24, %f22, %f23;
	shr.u32 	%r68, %r113, 31;
	add.s32 	%r69, %r113, %r68;
	shr.s32 	%r70, %r69, 1;
	add.s32 	%r71, %r70, %r1;
	mul.wide.s32 	%rd38, %r71, 4;
	add.s64 	%rd39, %rd1, %rd38;
	st.global.f32 	[%rd39], %f24;
	add.s32 	%r120, %r120, 8;
	add.s32 	%r119, %r119, %r6;
	add.s32 	%r118, %r118, %r6;
	add.s32 	%r117, %r117, %r6;
	add.s32 	%r116, %r116, %r6;
	add.s32 	%r115, %r115, %r6;
	add.s32 	%r114, %r114, %r6;
	add.s32 	%r113, %r113, %r6;
	add.s32 	%r112, %r112, %r6;
	add.s32 	%r111, %r111, %r6;
	setp.ne.s32 	%p5, %r120, 0;
	@%p5 bra 	$L__BB1_3;
$L__BB1_4:
	setp.eq.s32 	%p6, %r3, 0;
	@%p6 bra 	$L__BB1_12;
	and.b32  	%r34, %r40, 3;
	setp.lt.u32 	%p7, %r3, 4;
	@%p7 bra 	$L__BB1_7;
	mul.lo.s32 	%r72, %r122, %r39;
	add.s32 	%r73, %r72, %r1;
	mul.wide.s32 	%rd40, %r73, 4;
	add.s64 	%rd41, %rd2, %rd40;
	ld.global.f32 	%f25, [%rd41];
	mul.wide.s32 	%rd42, %r2, 4;
	add.s64 	%rd43, %rd41, %rd42;
	ld.global.f32 	%f26, [%rd43];
	add.f32 	%f27, %f25, %f26;
	shr.u32 	%r74, %r72, 31;
	add.s32 	%r75, %r72, %r74;
	shr.s32 	%r76, %r75, 1;
	add.s32 	%r77, %r76, %r1;
	mul.wide.s32 	%rd44, %r77, 4;
	add.s64 	%rd45, %rd1, %rd44;
	st.global.f32 	[%rd45], %f27;
	add.s32 	%r78, %r72, %r39;
	mul.wide.s32 	%rd46, %r39, 4;
	add.s64 	%rd47, %rd41, %rd46;
	ld.global.f32 	%f28, [%rd47];
	add.s64 	%rd48, %rd47, %rd42;
	ld.global.f32 	%f29, [%rd48];
	add.f32 	%f30, %f28, %f29;
	shr.u32 	%r79, %r78, 31;
	add.s32 	%r80, %r78, %r79;
	shr.s32 	%r81, %r80, 1;
	add.s32 	%r82, %r81, %r1;
	mul.wide.s32 	%rd49, %r82, 4;
	add.s64 	%rd50, %rd1, %rd49;
	st.global.f32 	[%rd50], %f30;
	add.s32 	%r83, %r78, %r39;
	add.s64 	%rd51, %rd47, %rd46;
	ld.global.f32 	%f31, [%rd51];
	add.s64 	%rd52, %rd51, %rd42;
	ld.global.f32 	%f32, [%rd52];
	add.f32 	%f33, %f31, %f32;
	shr.u32 	%r84, %r83, 31;
	add.s32 	%r85, %r83, %r84;
	shr.s32 	%r86, %r85, 1;
	add.s32 	%r87, %r86, %r1;
	mul.wide.s32 	%rd53, %r87, 4;
	add.s64 	%rd54, %rd1, %rd53;
	st.global.f32 	[%rd54], %f33;
	add.s32 	%r88, %r83, %r39;
	add.s64 	%rd55, %rd51, %rd46;
	ld.global.f32 	%f34, [%rd55];
	add.s64 	%rd56, %rd55, %rd42;
	ld.global.f32 	%f35, [%rd56];
	add.f32 	%f36, %f34, %f35;
	shr.u32 	%r89, %r88, 31;
	add.s32 	%r90, %r88, %r89;
	shr.s32 	%r91, %r90, 1;
	add.s32 	%r92, %r91, %r1;
	mul.wide.s32 	%rd57, %r92, 4;
	add.s64 	%rd58, %rd1, %rd57;
	st.global.f32 	[%rd58], %f36;
	add.s32 	%r122, %r122, 4;
$L__BB1_7:
	setp.eq.s32 	%p8, %r34, 0;
	@%p8 bra 	$L__BB1_12;
	setp.eq.s32 	%p9, %r34, 1;
	@%p9 bra 	$L__BB1_10;
	mul.lo.s32 	%r93, %r122, %r39;
	add.s32 	%r94, %r93, %r1;
	mul.wide.s32 	%rd59, %r94, 4;
	add.s64 	%rd60, %rd2, %rd59;
	ld.global.f32 	%f37, [%rd60];
	mul.wide.s32 	%rd61, %r2, 4;
	add.s64 	%rd62, %rd60, %rd61;
	ld.global.f32 	%f38, [%rd62];
	add.f32 	%f39, %f37, %f38;
	shr.u32 	%r95, %r93, 31;
	add.s32 	%r96, %r93, %r95;
	shr.s32 	%r97, %r96, 1;
	add.s32 	%r98, %r97, %r1;
	mul.wide.s32 	%rd63, %r98, 4;
	add.s64 	%rd64, %rd1, %rd63;
	st.global.f32 	[%rd64], %f39;
	add.s32 	%r99, %r93, %r39;
	mul.wide.s32 	%rd65, %r39, 4;
	add.s64 	%rd66, %rd60, %rd65;
	ld.global.f32 	%f40, [%rd66];
	add.s64 	%rd67, %rd66, %rd61;
	ld.global.f32 	%f41, [%rd67];
	add.f32 	%f42, %f40, %f41;
	shr.u32 	%r100, %r99, 31;
	add.s32 	%r101, %r99, %r100;
	shr.s32 	%r102, %r101, 1;
	add.s32 	%r103, %r102, %r1;
	mul.wide.s32 	%rd68, %r103, 4;
	add.s64 	%rd69, %rd1, %rd68;
	st.global.f32 	[%rd69], %f42;
	add.s32 	%r122, %r122, 2;
$L__BB1_10:
	and.b32  	%r104, %r40, 1;
	setp.eq.b32 	%p10, %r104, 1;
	not.pred 	%p11, %p10;
	@%p11 bra 	$L__BB1_12;
	mul.lo.s32 	%r105, %r122, %r39;
	add.s32 	%r106, %r105, %r1;
	mul.wide.s32 	%rd70, %r106, 4;
	add.s64 	%rd71, %rd2, %rd70;
	ld.global.f32 	%f43, [%rd71];
	mul.wide.s32 	%rd72, %r2, 4;
	add.s64 	%rd73, %rd71, %rd72;
	ld.global.f32 	%f44, [%rd73];
	add.f32 	%f45, %f43, %f44;
	shr.u32 	%r107, %r105, 31;
	add.s32 	%r108, %r105, %r107;
	shr.s32 	%r109, %r108, 1;
	add.s32 	%r110, %r109, %r1;
	mul.wide.s32 	%rd74, %r110, 4;
	add.s64 	%rd75, %rd1, %rd74;
	st.global.f32 	[%rd75], %f45;
$L__BB1_12:
	ret;

}
	// .globl	_Z24expand_sum_padded_seq_1dPfS_ii
.visible .entry _Z24expand_sum_padded_seq_1dPfS_ii(
	.param .u64 .ptr .align 1 _Z24expand_sum_padded_seq_1dPfS_ii_param_0,
	.param .u64 .ptr .align 1 _Z24expand_sum_padded_seq_1dPfS_ii_param_1,
	.param .u32 _Z24expand_sum_padded_seq_1dPfS_ii_param_2,
	.param .u32 _Z24expand_sum_padded_seq_1dPfS_ii_param_3
)
{
	.reg .pred 	%p<12>;
	.reg .b32 	%r<41>;
	.reg .b32 	%f<16>;
	.reg .b64 	%rd<65>;

	ld.param.u64 	%rd3, [_Z24expand_sum_padded_seq_1dPfS_ii_param_0];
	ld.param.u64 	%rd4, [_Z24expand_sum_padded_seq_1dPfS_ii_param_1];
	ld.param.u32 	%r20, [_Z24expand_sum_padded_seq_1dPfS_ii_param_2];
	ld.param.u32 	%r21, [_Z24expand_sum_padded_seq_1dPfS_ii_param_3];
	cvta.to.global.u64 	%rd1, %rd4;
	cvta.to.global.u64 	%rd2, %rd3;
	mov.u32 	%r22, %ctaid.x;
	mov.u32 	%r23, %ntid.x;
	mov.u32 	%r24, %tid.x;
	mad.lo.s32 	%r1, %r22, %r23, %r24;
	shr.u32 	%r25, %r20, 31;
	add.s32 	%r26, %r20, %r25;
	shr.s32 	%r2, %r26, 1;
	setp.ge.s32 	%p1, %r1, %r2;
	setp.lt.s32 	%p2, %r21, 1;
	or.pred  	%p3, %p1, %p2;
	@%p3 bra 	$L__BB2_12;
	and.b32  	%r3, %r21, 7;
	setp.lt.u32 	%p4, %r21, 8;
	mov.b32 	%r39, 0;
	@%p4 bra 	$L__BB2_4;
	and.b32  	%r39, %r21, 2147483640;
	neg.s32 	%r37, %r39;
	shl.b32 	%r6, %r20, 3;
	shl.b32 	%r7, %r2, 3;
	mul.wide.s32 	%rd9, %r2, 4;
	mul.wide.s32 	%rd12, %r20, 4;
	mov.u32 	%r35, %r1;
	mov.u32 	%r36, %r1;
$L__BB2_3:
	.pragma "nounroll";
	mul.wide.s32 	%rd5, %r35, 4;
	add.s64 	%rd6, %rd2, %rd5;
	ld.global.f32 	%f1, [%rd6];
	mul.wide.s32 	%rd7, %r36, 4;
	add.s64 	%rd8, %rd1, %rd7;
	st.global.f32 	[%rd8], %f1;
	add.s64 	%rd10, %rd8, %rd9;
	st.global.f32 	[%rd10], %f1;
	add.s64 	%rd11, %rd6, %rd9;
	ld.global.f32 	%f2, [%rd11];
	add.s64 	%rd13, %rd8, %rd12;
	st.global.f32 	[%rd13], %f2;
	add.s64 	%rd14, %rd13, %rd9;
	st.global.f32 	[%rd14], %f2;
	add.s64 	%rd15, %rd11, %rd9;
	ld.global.f32 	%f3, [%rd15];
	add.s64 	%rd16, %rd13, %rd12;
	st.global.f32 	[%rd16], %f3;
	add.s64 	%rd17, %rd16, %rd9;
	st.global.f32 	[%rd17], %f3;
	add.s64 	%rd18, %rd15, %rd9;
	ld.global.f32 	%f4, [%rd18];
	add.s64 	%rd19, %rd16, %rd12;
	st.global.f32 	[%rd19], %f4;
	add.s64 	%rd20, %rd19, %rd9;
	st.global.f32 	[%rd20], %f4;
	add.s64 	%rd21, %rd18, %rd9;
	ld.global.f32 	%f5, [%rd21];
	add.s64 	%rd22, %rd19, %rd12;
	st.global.f32 	[%rd22], %f5;
	add.s64 	%rd23, %rd22, %rd9;
	st.global.f32 	[%rd23], %f5;
	add.s64 	%rd24, %rd21, %rd9;
	ld.global.f32 	%f6, [%rd24];
	add.s64 	%rd25, %rd22, %rd12;
	st.global.f32 	[%rd25], %f6;
	add.s64 	%rd26, %rd25, %rd9;
	st.global.f32 	[%rd26], %f6;
	add.s64 	%rd27, %rd24, %rd9;
	ld.global.f32 	%f7, [%rd27];
	add.s64 	%rd28, %rd25, %rd12;
	st.global.f32 	[%rd28], %f7;
	add.s64 	%rd29, %rd28, %rd9;
	st.global.f32 	[%rd29], %f7;
	add.s64 	%rd30, %rd27, %rd9;
	ld.global.f32 	%f8, [%rd30];
	add.s64 	%rd31, %rd28, %rd12;
	st.global.f32 	[%rd31], %f8;
	add.s64 	%rd32, %rd31, %rd9;
	st.global.f32 	[%rd32], %f8;
	add.s32 	%r37, %r37, 8;
	add.s32 	%r36, %r36, %r6;
	add.s32 	%r35, %r35, %r7;
	setp.ne.s32 	%p5, %r37, 0;
	@%p5 bra 	$L__BB2_3;
$L__BB2_4:
	setp.eq.s32 	%p6, %r3, 0;
	@%p6 bra 	$L__BB2_12;
	and.b32  	%r15, %r21, 3;
	setp.lt.u32 	%p7, %r3, 4;
	@%p7 bra 	$L__BB2_7;
	mad.lo.s32 	%r28, %r39, %r2, %r1;
	mul.wide.s32 	%rd33, %r28, 4;
	add.s64 	%rd34, %rd2, %rd33;
	ld.global.f32 	%f9, [%rd34];
	mad.lo.s32 	%r29, %r39, %r20, %r1;
	mul.wide.s32 	%rd35, %r29, 4;
	add.s64 	%rd36, %rd1, %rd35;
	st.global.f32 	[%rd36], %f9;
	mul.wide.s32 	%rd37, %r2, 4;
	add.s64 	%rd38, %rd36, %rd37;
	st.global.f32 	[%rd38], %f9;
	add.s64 	%rd39, %rd34, %rd37;
	ld.global.f32 	%f10, [%rd39];
	mul.wide.s32 	%rd40, %r20, 4;
	add.s64 	%rd41, %rd36, %rd40;
	st.global.f32 	[%rd41], %f10;
	add.s64 	%rd42, %rd41, %rd37;
	st.global.f32 	[%rd42], %f10;
	add.s64 	%rd43, %rd39, %rd37;
	ld.global.f32 	%f11, [%rd43];
	add.s64 	%rd44, %rd41, %rd40;
	st.global.f32 	[%rd44], %f11;
	add.s64 	%rd45, %rd44, %rd37;
	st.global.f32 	[%rd45], %f11;
	add.s64 	%rd46, %rd43, %rd37;
	ld.global.f32 	%f12, [%rd46];
	add.s64 	%rd47, %rd44, %rd40;
	st.global.f32 	[%rd47], %f12;
	add.s64 	%rd48, %rd47, %rd37;
	st.global.f32 	[%rd48], %f12;
	add.s32 	%r39, %r39, 4;
$L__BB2_7:
	setp.eq.s32 	%p8, %r15, 0;
	@%p8 bra 	$L__BB2_12;
	setp.eq.s32 	%p9, %r15, 1;
	@%p9 bra 	$L__BB2_10;
	mad.lo.s32 	%r30, %r39, %r2, %r1;
	mul.wide.s32 	%rd49, %r30, 4;
	add.s64 	%rd50, %rd2, %rd49;
	ld.global.f32 	%f13, [%rd50];
	mad.lo.s32 	%r31, %r39, %r20, %r1;
	mul.wide.s32 	%rd51, %r31, 4;
	add.s64 	%rd52, %rd1, %rd51;
	st.global.f32 	[%rd52], %f13;
	mul.wide.s32 	%rd53, %r2, 4;
	add.s64 	%rd54, %rd52, %rd53;
	st.global.f32 	[%rd54], %f13;
	add.s64 	%rd55, %rd50, %rd53;
	ld.global.f32 	%f14, [%rd55];
	mul.wide.s32 	%rd56, %r20, 4;
	add.s64 	%rd57, %rd52, %rd56;
	st.global.f32 	[%rd57], %f14;
	add.s64 	%rd58, %rd57, %rd53;
	st.global.f32 	[%rd58], %f14;
	add.s32 	%r39, %r39, 2;
$L__BB2_10:
	and.b32  	%r32, %r21, 1;
	setp.eq.b32 	%p10, %r32, 1;
	not.pred 	%p11, %p10;
	@%p11 bra 	$L__BB2_12;
	mad.lo.s32 	%r33, %r39, %r2, %r1;
	mul.wide.s32 	%rd59, %r33, 4;
	add.s64 	%rd60, %rd2, %rd59;
	ld.global.f32 	%f15, [%rd60];
	mad.lo.s32 	%r34, %r39, %r20, %r1;
	mul.wide.s32 	%rd61, %r34, 4;
	add.s64 	%rd62, %rd1, %rd61;
	st.global.f32 	[%rd62], %f15;
	mul.wide.s32 	%rd63, %r2, 4;
	add.s64 	%rd64, %rd62, %rd63;
	st.global.f32 	[%rd64], %f15;
$L__BB2_12:
	ret;

}
	// .globl	_Z12transpose_3dPfS_iii
.visible .entry _Z12transpose_3dPfS_iii(
	.param .u64 .ptr .align 1 _Z12transpose_3dPfS_iii_param_0,
	.param .u64 .ptr .align 1 _Z12transpose_3dPfS_iii_param_1,
	.param .u32 _Z12transpose_3dPfS_iii_param_2,
	.param .u32 _Z12transpose_3dPfS_iii_param_3,
	.param .u32 _Z12transpose_3dPfS_iii_param_4
)
{
	.reg .pred 	%p<6>;
	.reg .b32 	%r<22>;
	.reg .b32 	%f<2>;
	.reg .b64 	%rd<9>;

	ld.param.u64 	%rd1, [_Z12transpose_3dPfS_iii_param_0];
	ld.param.u64 	%rd2, [_Z12transpose_3dPfS_iii_param_1];
	ld.param.u32 	%r4, [_Z12transpose_3dPfS_iii_param_2];
	ld.param.u32 	%r7, [_Z12transpose_3dPfS_iii_param_3];
	ld.param.u32 	%r6, [_Z12transpose_3dPfS_iii_param_4];
	mov.u32 	%r8, %ctaid.x;
	mov.u32 	%r9, %ntid.x;
	mov.u32 	%r10, %tid.x;
	mad.lo.s32 	%r1, %r8, %r9, %r10;
	mov.u32 	%r11, %ctaid.y;
	mov.u32 	%r12, %ntid.y;
	mov.u32 	%r13, %tid.y;
	mad.lo.s32 	%r14, %r11, %r12, %r13;
	mov.u32 	%r15, %ctaid.z;
	mov.u32 	%r16, %ntid.z;
	mov.u32 	%r17, %tid.z;
	mad.lo.s32 	%r3, %r15, %r16, %r17;
	setp.ge.s32 	%p1, %r1, %r4;
	setp.ge.s32 	%p2, %r14, %r7;
	or.pred  	%p3, %p1, %p2;
	setp.ge.s32 	%p4, %r3, %r6;
	or.pred  	%p5, %p3, %p4;
	@%p5 bra 	$L__BB3_2;
	cvta.to.global.u64 	%rd3, %rd1;
	cvta.to.global.u64 	%rd4, %rd2;
	mad.lo.s32 	%r18, %r7, %r1, %r14;
	mad.lo.s32 	%r19, %r18, %r6, %r3;
	mul.wide.s32 	%rd5, %r19, 4;
	add.s64 	%rd6, %rd3, %rd5;
	ld.global.f32 	%f1, [%rd6];
	mul.lo.s32 	%r20, %r4, %r3;
	mad.lo.s32 	%r21, %r20, %r7, %r18;
	mul.wide.s32 	%rd7, %r21, 4;
	add.s64 	%rd8, %rd4, %rd7;
	st.global.f32 	[%rd8], %f1;
$L__BB3_2:
	ret;

}
	// .globl	_Z20transpose_inverse_3dPfS_iii
.visible .entry _Z20transpose_inverse_3dPfS_iii(
	.param .u64 .ptr .align 1 _Z20transpose_inverse_3dPfS_iii_param_0,
	.param .u64 .ptr .align 1 _Z20transpose_inverse_3dPfS_iii_param_1,
	.param .u32 _Z20transpose_inverse_3dPfS_iii_param_2,
	.param .u32 _Z20transpose_inverse_3dPfS_iii_param_3,
	.param .u32 _Z20transpose_inverse_3dPfS_iii_param_4
)
{
	.reg .pred 	%p<6>;
	.reg .b32 	%r<22>;
	.reg .b32 	%f<2>;
	.reg .b64 	%rd<9>;

	ld.param.u64 	%rd1, [_Z20transpose_inverse_3dPfS_iii_param_0];
	ld.param.u64 	%rd2, [_Z20transpose_inverse_3dPfS_iii_param_1];
	ld.param.u32 	%r4, [_Z20transpose_inverse_3dPfS_iii_param_2];
	ld.param.u32 	%r7, [_Z20transpose_inverse_3dPfS_iii_param_3];
	ld.param.u32 	%r6, [_Z20transpose_inverse_3dPfS_iii_param_4];
	mov.u32 	%r8, %ctaid.x;
	mov.u32 	%r9, %ntid.x;
	mov.u32 	%r10, %tid.x;
	mad.lo.s32 	%r1, %r8, %r9, %r10;
	mov.u32 	%r11, %ctaid.y;
	mov.u32 	%r12, %ntid.y;
	mov.u32 	%r13, %tid.y;
	mad.lo.s32 	%r14, %r11, %r12, %r13;
	mov.u32 	%r15, %ctaid.z;
	mov.u32 	%r16, %ntid.z;
	mov.u32 	%r17, %tid.z;
	mad.lo.s32 	%r3, %r15, %r16, %r17;
	setp.ge.s32 	%p1, %r1, %r4;
	setp.ge.s32 	%p2, %r14, %r7;
	or.pred  	%p3, %p1, %p2;
	setp.ge.s32 	%p4, %r3, %r6;
	or.pred  	%p5, %p3, %p4;
	@%p5 bra 	$L__BB4_2;
	cvta.to.global.u64 	%rd3, %rd1;
	cvta.to.global.u64 	%rd4, %rd2;
	mul.lo.s32 	%r18, %r4, %r3;
	mad.lo.s32 	%r19, %r7, %r1, %r14;
	mad.lo.s32 	%r20, %r18, %r7, %r19;
	mul.wide.s32 	%rd5, %r20, 4;
	add.s64 	%rd6, %rd3, %rd5;
	ld.global.f32 	%f1, [%rd6];
	mad.lo.s32 	%r21, %r19, %r6, %r3;
	mul.wide.s32 	%rd7, %r21, 4;
	add.s64 	%rd8, %rd4, %rd7;
	st.global.f32 	[%rd8], %f1;
$L__BB4_2:
	ret;

}
	// .globl	_Z5snrm2PfS_ii
.visible .entry _Z5snrm2PfS_ii(
	.param .u64 .ptr .align 1 _Z5snrm2PfS_ii_param_0,
	.param .u64 .ptr .align 1 _Z5snrm2PfS_ii_param_1,
	.param .u32 _Z5snrm2PfS_ii_param_2,
	.param .u32 _Z5snrm2PfS_ii_param_3
)
{
	.reg .pred 	%p<44>;
	.reg .b32 	%r<147>;
	.reg .b32 	%f<145>;
	.reg .b64 	%rd<66>;

	ld.param.u64 	%rd3, [_Z5snrm2PfS_ii_param_0];
	ld.param.u32 	%r97, [_Z5snrm2PfS_ii_param_2];
	ld.param.u32 	%r98, [_Z5snrm2PfS_ii_param_3];
	cvta.to.global.u64 	%rd1, %rd3;
	mov.u32 	%r1, %ctaid.x;
	mov.u32 	%r146, %ntid.x;
	mov.u32 	%r3, %tid.x;
	mad.lo.s32 	%r141, %r1, %r146, %r3;
	mov.u32 	%r5, %nctaid.x;
	mul.lo.s32 	%r6, %r146, %r5;
	setp.ge.s32 	%p1, %r141, %r97;
	@%p1 bra 	$L__BB5_78;
	setp.lt.s32 	%p2, %r98, 1;
	mov.f32 	%f108, 0f00000000;
	@%p2 bra 	$L__BB5_72;
	and.b32  	%r7, %r98, 15;
	setp.lt.u32 	%p3, %r98, 16;
	mov.f32 	%f108, 0f00000000;
	@%p3 bra 	$L__BB5_37;
	shl.b32 	%r99, %r5, 1;
	add.s32 	%r100, %r1, %r99;
	mad.lo.s32 	%r139, %r146, %r100, %r3;
	mad.lo.s32 	%r101, %r5, 3, %r1;
	mad.lo.s32 	%r138, %r146, %r101, %r3;
	shl.b32 	%r102, %r5, 2;
	add.s32 	%r103, %r1, %r102;
	mad.lo.s32 	%r137, %r146, %r103, %r3;
	mad.lo.s32 	%r104, %r5, 5, %r1;
	mad.lo.s32 	%r136, %r146, %r104, %r3;
	mad.lo.s32 	%r105, %r5, 6, %r1;
	mad.lo.s32 	%r135, %r146, %r105, %r3;
	mad.lo.s32 	%r106, %r5, 7, %r1;
	mad.lo.s32 	%r134, %r146, %r106, %r3;
	shl.b32 	%r107, %r5, 3;
	add.s32 	%r108, %r1, %r107;
	mad.lo.s32 	%r133, %r146, %r108, %r3;
	mad.lo.s32 	%r109, %r5, 9, %r1;
	mad.lo.s32 	%r132, %r146, %r109, %r3;
	mad.lo.s32 	%r110, %r5, 10, %r1;
	mad.lo.s32 	%r131, %r146, %r110, %r3;
	mad.lo.s32 	%r111, %r5, 11, %r1;
	mad.lo.s32 	%r130, %r146, %r111, %r3;
	mad.lo.s32 	%r112, %r5, 12, %r1;
	mad.lo.s32 	%r129, %r146, %r112, %r3;
	mad.lo.s32 	%r113, %r5, 13, %r1;
	mad.lo.s32 	%r128, %r146, %r113, %r3;
	mad.lo.s32 	%r114, %r5, 14, %r1;
	mad.lo.s32 	%r127, %r146, %r114, %r3;
	mad.lo.s32 	%r115, %r5, 15, %r1;
	mad.lo.s32 	%r126, %r146, %r115, %r3;
	add.s32 	%r116, %r5, %r1;
	mad.lo.s32 	%r125, %r146, %r116, %r3;
	and.b32  	%r117, %r98, 2147483632;
	neg.s32 	%r124, %r117;
	mov.f32 	%f108, 0f00000000;
$L__BB5_4:
	.pragma "nounroll";
	setp.ge.s32 	%p4, %r141, %r97;
	@%p4 bra 	$L__BB5_6;
	mul.wide.s32 	%rd4, %r141, 4;
	add.s64 	%rd5, %rd1, %rd4;
	ld.global.f32 	%f72, [%rd5];
	fma.rn.f32 	%f108, %f72, %f72, %f108;
$L__BB5_6:
	setp.ge.s32 	%p5, %r125, %r97;
	@%p5 bra 	$L__BB5_8;
	mul.wide.s32 	%rd6, %r125, 4;
	add.s64 	%rd7, %rd1, %rd6;
	ld.global.f32 	%f73, [%rd7];
	fma.rn.f32 	%f108, %f73, %f73, %f108;
$L__BB5_8:
	add.s32 	%r41, %r141, %r6;
	setp.ge.s32 	%p6, %r139, %r97;
	@%p6 bra 	$L__BB5_10;
	mul.wide.s32 	%rd8, %r139, 4;
	add.s64 	%rd9, %rd1, %rd8;
	ld.global.f32 	%f74, [%rd9];
	fma.rn.f32 	%f108, %f74, %f74, %f108;
$L__BB5_10:
	add.s32 	%r42, %r41, %r6;
	setp.ge.s32 	%p7, %r138, %r97;
	@%p7 bra 	$L__BB5_12;
	mul.wide.s32 	%rd10, %r138, 4;
	add.s64 	%rd11, %rd1, %rd10;
	ld.global.f32 	%f75, [%rd11];
	fma.rn.f32 	%f108, %f75, %f75, %f108;
$L__BB5_12:
	add.s32 	%r43, %r42, %r6;
	setp.ge.s32 	%p8, %r137, %r97;
	@%p8 bra 	$L__BB5_14;
	mul.wide.s32 	%rd12, %r137, 4;
	add.s64 	%rd13, %rd1, %rd12;
	ld.global.f32 	%f76, [%rd13];
	fma.rn.f32 	%f108, %f76, %f76, %f108;
$L__BB5_14:
	add.s32 	%r44, %r43, %r6;
	setp.ge.s32 	%p9, %r136, %r97;
	@%p9 bra 	$L__BB5_16;
	mul.wide.s32 	%rd14, %r136, 4;
	add.s64 	%rd15, %rd1, %rd14;
	ld.global.f32 	%f77, [%rd15];
	fma.rn.f32 	%f108, %f77, %f77, %f108;
$L__BB5_16:
	add.s32 	%r45, %r44, %r6;
	setp.ge.s32 	%p10, %r135, %r97;
	@%p10 bra 	$L__BB5_18;
	mul.wide.s32 	%rd16, %r135, 4;
	add.s64 	%rd17, %rd1, %rd16;
	ld.global.f32 	%f78, [%rd17];
	fma.rn.f32 	%f108, %f78, %f78, %f108;
$L__BB5_18:
	add.s32 	%r46, %r45, %r6;
	setp.ge.s32 	%p11, %r134, %r97;
	@%p11 bra 	$L__BB5_20;
	mul.wide.s32 	%rd18, %r134, 4;
	add.s64 	%rd19, %rd1, %rd18;
	ld.global.f32 	%f79, [%rd19];
	fma.rn.f32 	%f108, %f79, %f79, %f108;
$L__BB5_20:
	add.s32 	%r47, %r46, %r6;
	setp.ge.s32 	%p12, %r133, %r97;
	@%p12 bra 	$L__BB5_22;
	mul.wide.s32 	%rd20, %r133, 4;
	add.s64 	%rd21, %rd1, %rd20;
	ld.global.f32 	%f80, [%rd21];
	fma.rn.f32 	%f108, %f80, %f80, %f108;
$L__BB5_22:
	add.s32 	%r48, %r47, %r6;
	setp.ge.s32 	%p13, %r132, %r97;
	@%p13 bra 	$L__BB5_24;
	mul.wide.s32 	%rd22, %r132, 4;
	add.s64 	%rd23, %rd1, %rd22;
	ld.global.f32 	%f81, [%rd23];
	fma.rn.f32 	%f108, %f81, %f81, %f108;
$L__BB5_24:
	add.s32 	%r49, %r48, %r6;
	setp.ge.s32 	%p14, %r131, %r97;
	@%p14 bra 	$L__BB5_26;
	mul.wide.s32 	%rd24, %r131, 4;
	add.s64 	%rd25, %rd1, %rd24;
	ld.global.f32 	%f82, [%rd25];
	fma.rn.f32 	%f108, %f82, %f82, %f108;
$L__BB5_26:
	add.s32 	%r50, %r49, %r6;
	setp.ge.s32 	%p15, %r130, %r97;
	@%p15 bra 	$L__BB5_28;
	mul.wide.s32 	%rd26, %r130, 4;
	add.s64 	%rd27, %rd1, %rd26;
	ld.global.f32 	%f83, [%rd27];
	fma.rn.f32 	%f108, %f83, %f83, %f108;
$L__BB5_28:
	add.s32 	%r51, %r50, %r6;
	setp.ge.s32 	%p16, %r129, %r97;
	@%p16 bra 	$L__BB5_30;
	mul.wide.s32 	%rd28, %r129, 4;
	add.s64 	%rd29, %rd1, %rd28;
	ld.global.f32 	%f84, [%rd29];
	fma.rn.f32 	%f108, %f84, %f84, %f108;
$L__BB5_30:
	add.s32 	%r52, %r51, %r6;
	setp.ge.s32 	%p17, %r128, %r97;
	@%p17 bra 	$L__BB5_32;
	mul.wide.s32 	%rd30, %r128, 4;
	add.s64 	%rd31, %rd1, %rd30;
	ld.global.f32 	%f85, [%rd31];
	fma.rn.f32 	%f108, %f85, %f85, %f108;
$L__BB5_32:
	add.s32 	%r53, %r52, %r6;
	setp.ge.s32 	%p18, %r127, %r97;
	@%p18 bra 	$L__BB5_34;
	mul.wide.s32 	%rd32, %r127, 4;
	add.s64 	%rd33, %rd1, %rd32;
	ld.global.f32 	%f86, [%rd33];
	fma.rn.f32 	%f108, %f86, %f86, %f108;
$L__BB5_34:
	add.s32 	%r54, %r53, %r6;
	setp.ge.s32 	%p19, %r126, %r97;
	@%p19 bra 	$L__BB5_36;
	mul.wide.s32 	%rd34, %r126, 4;
	add.s64 	%rd35, %rd1, %rd34;
	ld.global.f32 	%f87, [%rd35];
	fma.rn.f32 	%f108, %f87, %f87, %f108;
$L__BB5_36:
	add.s32 	%r118, %r54, %r6;
	add.s32 	%r141, %r118, %r6;
	shl.b32 	%r119, %r6, 4;
	add.s32 	%r139, %r139, %r119;
	add.s32 	%r138, %r138, %r119;
	add.s32 	%r137, %r137, %r119;
	add.s32 	%r136, %r136, %r119;
	add.s32 	%r135, %r135, %r119;
	add.s32 	%r134, %r134, %r119;
	add.s32 	%r133, %r133, %r119;
	add.s32 	%r132, %r132, %r119;
	add.s32 	%r131, %r131, %r119;
	add.s32 	%r130, %r130, %r119;
	add.s32 	%r129, %r129, %r119;
	add.s32 	%r128, %r128, %r119;
	add.s32 	%r127, %r127, %r119;
	add.s32 	%r126, %r126, %r119;
	add.s32 	%r125, %r125, %r119;
	add.s32 	%r124, %r124, 16;
	setp.ne.s32 	%p20, %r124, 0;
	@%p20 bra 	$L__BB5_4;
$L__BB5_37:
	setp.eq.s32 	%p21, %r7, 0;
	@%p21 bra 	$L__BB5_72;
	and.b32  	%r73, %r98, 7;
	setp.lt.u32 	%p22, %r7, 8;
	@%p22 bra 	$L__BB5_56;
	setp.ge.s32 	%p23, %r141, %r97;
	@%p23 bra 	$L__BB5_41;
	mul.wide.s32 	%rd36, %r141, 4;
	add.s64 	%rd37, %rd1, %rd36;
	ld.global.f32 	%f89, [%rd37];
	fma.rn.f32 	%f108, %f89, %f89, %f108;
$L__BB5_41:
	add.s32 	%r74, %r141, %r6;
	setp.ge.s32 	%p24, %r74, %r97;
	@%p24 bra 	$L__BB5_43;
	mul.wide.s32 	%rd38, %r74, 4;
	add.s64 	%rd39, %rd1, %rd38;
	ld.global.f32 	%f90, [%rd39];
	fma.rn.f32 	%f108, %f90, %f90, %f108;
$L__BB5_43:
	add.s32 	%r75, %r74, %r6;
	setp.ge.s32 	%p25, %r75, %r97;
	@%p25 bra 	$L__BB5_45;
	mul.wide.s32 	%rd40, %r75, 4;
	add.s64 	%rd41, %rd1, %rd40;
	ld.global.f32 	%f91, [%rd41];
	fma.rn.f32 	%f108, %f91, %f91, %f108;
$L__BB5_45:
	add.s32 	%r76, %r75, %r6;
	setp.ge.s32 	%p26, %r76, %r97;
	@%p26 bra 	$L__BB5_47;
	mul.wide.s32 	%rd42, %r76, 4;
	add.s64 	%rd43, %rd1, %rd42;
	ld.global.f32 	%f92, [%rd43];
	fma.rn.f32 	%f108, %f92, %f92, %f108;
$L__BB5_47:
	add.s32 	%r77, %r76, %r6;
	setp.ge.s32 	%p27, %r77, %r97;
	@%p27 bra 	$L__BB5_49;
	mul.wide.s32 	%rd44, %r77, 4;
	add.s64 	%rd45, %rd1, %rd44;
	ld.global.f32 	%f93, [%rd45];
	fma.rn.f32 	%f108, %f93, %f93, %f108;
$L__BB5_49:
	add.s32 	%r78, %r77, %r6;
	setp.ge.s32 	%p28, %r78, %r97;
	@%p28 bra 	$L__BB5_51;
	mul.wide.s32 	%rd46, %r78, 4;
	add.s64 	%rd47, %rd1, %rd46;
	ld.global.f32 	%f94, [%rd47];
	fma.rn.f32 	%f108, %f94, %f94, %f108;
$L__BB5_51:
	add.s32 	%r79, %r78, %r6;
	setp.ge.s32 	%p29, %r79, %r97;
	@%p29 bra 	$L__BB5_53;
	mul.wide.s32 	%rd48, %r79, 4;
	add.s64 	%rd49, %rd1, %rd48;
	ld.global.f32 	%f95, [%rd49];
	fma.rn.f32 	%f108, %f95, %f95, %f108;
$L__BB5_53:
	add.s32 	%r80, %r79, %r6;
	setp.ge.s32 	%p30, %r80, %r97;
	@%p30 bra 	$L__BB5_55;
	mul.wide.s32 	%rd50, %r80, 4;
	add.s64 	%rd51, %rd1, %rd50;
	ld.global.f32 	%f96, [%rd51];
	fma.rn.f32 	%f108, %f96, %f96, %f108;
$L__BB5_55:
	add.s32 	%r141, %r80, %r6;
$L__BB5_56:
	setp.eq.s32 	%p31, %r73, 0;
	@%p31 bra 	$L__BB5_72;
	and.b32  	%r83, %r98, 3;
	setp.lt.u32 	%p32, %r73, 4;
	@%p32 bra 	$L__BB5_67;
	setp.ge.s32 	%p33, %r141, %r97;
	@%p33 bra 	$L__BB5_60;
	mul.wide.s32 	%rd52, %r141, 4;
	add.s64 	%rd53, %rd1, %rd52;
	ld.global.f32 	%f98, [%rd53];
	fma.rn.f32 	%f108, %f98, %f98, %f108;
$L__BB5_60:
	add.s32 	%r84, %r141, %r6;
	setp.ge.s32 	%p34, %r84, %r97;
	@%p34 bra 	$L__BB5_62;
	mul.wide.s32 	%rd54, %r84, 4;
	add.s64 	%rd55, %rd1, %rd54;
	ld.global.f32 	%f99, [%rd55];
	fma.rn.f32 	%f108, %f99, %f99, %f108;
$L__BB5_62:
	add.s32 	%r85, %r84, %r6;
	setp.ge.s32 	%p35, %r85, %r97;
	@%p35 bra 	$L__BB5_64;
	mul.wide.s32 	%rd56, %r85, 4;
	add.s64 	%rd57, %rd1, %rd56;
	ld.global.f32 	%f100, [%rd57];
	fma.rn.f32 	%f108, %f100, %f100, %f108;
$L__BB5_64:
	add.s32 	%r86, %r85, %r6;
	setp.ge.s32 	%p36, %r86, %r97;
	@%p36 bra 	$L__BB5_66;
	mul.wide.s32 	%rd58, %r86, 4;
	add.s64 	%rd59, %rd1, %rd58;
	ld.global.f32 	%f101, [%rd59];
	fma.rn.f32 	%f108, %f101, %f101, %f108;
$L__BB5_66:
	add.s32 	%r141, %r86, %r6;
$L__BB5_67:
	setp.eq.s32 	%p37, %r83, 0;
	@%p37 bra 	$L__BB5_72;
	neg.s32 	%r144, %r83;
$L__BB5_69:
	.pragma "nounroll";
	setp.ge.s32 	%p38, %r141, %r97;
	@%p38 bra 	$L__BB5_71;
	mul.wide.s32 	%rd60, %r141, 4;
	add.s64 	%rd61, %rd1, %rd60;
	ld.global.f32 	%f102, [%rd61];
	fma.rn.f32 	%f108, %f102, %f102, %f108;
$L__BB5_71:
	add.s32 	%r141, %r141, %r6;
	add.s32 	%r144, %r144, 1;
	setp.ne.s32 	%p39, %r144, 0;
	@%p39 bra 	$L__BB5_69;
$L__BB5_72:
	shl.b32 	%r120, %r3, 2;
	mov.u32 	%r121, shared_sum;
	add.s32 	%r94, %r121, %r120;
	st.shared.f32 	[%r94], %f108;
	bar.sync 	0;
	setp.lt.u32 	%p40, %r146, 2;
	@%p40 bra 	$L__BB5_76;
$L__BB5_73:
	shr.u32 	%r96, %r146, 1;
	setp.ge.u32 	%p41, %r3, %r96;
	@%p41 bra 	$L__BB5_75;
	shl.b32 	%r122, %r96, 2;
	add.s32 	%r123, %r94, %r122;
	ld.shared.f32 	%f103, [%r123];
	ld.shared.f32 	%f104, [%r94];
	add.f32 	%f105, %f103, %f104;
	st.shared.f32 	[%r94], %f105;
$L__BB5_75:
	bar.sync 	0;
	setp.gt.u32 	%p42, %r146, 3;
	mov.u32 	%r146, %r96;
	@%p42 bra 	$L__BB5_73;
$L__BB5_76:
	setp.ne.s32 	%p43, %r3, 0;
	@%p43 bra 	$L__BB5_78;
	ld.param.u64 	%rd65, [_Z5snrm2PfS_ii_param_1];
	ld.shared.f32 	%f106, [shared_sum];
	cvta.to.global.u64 	%rd62, %rd65;
	mul.wide.u32 	%rd63, %r1, 4;
	add.s64 	%rd64, %rd62, %rd63;
	st.global.f32 	[%rd64], %f106;
$L__BB5_78:
	ret;

}


// ===== COMPILED SASS (sm_100) =====

	.target	sm_100

	.elftype	@"ET_EXEC"


//--------------------- .note.nv.tkinfo           --------------------------
	.section	.note.nv.tkinfo,"",@"SHT_NOTE"
	.sectionflags	@"SHF_NOTE_NV_TKINFO"
	.tkinfo
        /*0018*/ 	.word	0x00000002
        /*0030*/ 	.string	""
        /*0030*/ 	.string	"ptxas"
        /*0030*/ 	.string	"Cuda compilation tools, release 13.0, V13.0.88"
        /*0030*/ 	.string	"Build cuda_13.0.r13.0/compiler.36424714_0"
        /*0030*/ 	.string	"-arch sm_100 -m 64 "



//--------------------- .note.nv.cuinfo           --------------------------
	.section	.note.nv.cuinfo,"",@"SHT_NOTE"
	.sectionflags	@"SHF_NOTE_NV_CUINFO"
        /*0018*/ 	.short	0x0002
        /*001a*/ 	.short	0x0064
        /*001c*/ 	.short	0x0082
	.zero		2


//--------------------- .nv.info                  --------------------------
	.section	.nv.info,"",@"SHT_CUDA_INFO"
	.align	4


	//----- nvinfo : EIATTR_REGCOUNT
	.align		4
        /*0000*/ 	.byte	0x04, 0x2f
        /*0002*/ 	.short	(.L_1 - .L_0)
	.align		4
.L_0:
        /*0004*/ 	.word	index@(_Z17sum_padded_seq_2dPfS_i)
        /*0008*/ 	.word	0x0000000e


	//----- nvinfo : EIATTR_FRAME_SIZE
	.align		4
.L_1:
        /*000c*/ 	.byte	0x04, 0x11
        /*000e*/ 	.short	(.L_3 - .L_2)
	.align		4
.L_2:
        /*0010*/ 	.word	index@(_Z17sum_padded_seq_2dPfS_i)
        /*0014*/ 	.word	0x00000000


	//----- nvinfo : EIATTR_REGCOUNT
	.align		4
.L_3:
        /*0018*/ 	.byte	0x04, 0x2f
        /*001a*/ 	.short	(.L_5 - .L_4)
	.align		4
.L_4:
        /*001c*/ 	.word	index@(_Z17sum_padded_seq_1dPfS_ii)
        /*0020*/ 	.word	0x00000020


	//----- nvinfo : EIATTR_FRAME_SIZE
	.align		4
.L_5:
        /*0024*/ 	.byte	0x04, 0x11
        /*0026*/ 	.short	(.L_7 - .L_6)
	.align		4
.L_6:
        /*0028*/ 	.word	index@(_Z17sum_padded_seq_1dPfS_ii)
        /*002c*/ 	.word	0x00000000


	//----- nvinfo : EIATTR_REGCOUNT
	.align		4
.L_7:
        /*0030*/ 	.byte	0x04, 0x2f
        /*0032*/ 	.short	(.L_9 - .L_8)
	.align		4
.L_8:
        /*0034*/ 	.word	index@(_Z24expand_sum_padded_seq_1dPfS_ii)
        /*0038*/ 	.word	0x00000020


	//----- nvinfo : EIATTR_FRAME_SIZE
	.align		4
.L_9:
        /*003c*/ 	.byte	0x04, 0x11
        /*003e*/ 	.short	(.L_11 - .L_10)
	.align		4
.L_10:
        /*0040*/ 	.word	index@(_Z24expand_sum_padded_seq_1dPfS_ii)
        /*0044*/ 	.word	0x00000000


	//----- nvinfo : EIATTR_REGCOUNT
	.align		4
.L_11:
        /*0048*/ 	.byte	0x04, 0x2f
        /*004a*/ 	.short	(.L_13 - .L_12)
	.align		4
.L_12:
        /*004c*/ 	.word	index@(_Z12transpose_3dPfS_iii)
        /*0050*/ 	.word	0x0000000a


	//----- nvinfo : EIATTR_FRAME_SIZE
	.align		4
.L_13:
        /*0054*/ 	.byte	0x04, 0x11
        /*0056*/ 	.short	(.L_15 - .L_14)
	.align		4
.L_14:
        /*0058*/ 	.word	index@(_Z12transpose_3dPfS_iii)
        /*005c*/ 	.word	0x00000000


	//----- nvinfo : EIATTR_REGCOUNT
	.align		4
.L_15:
        /*0060*/ 	.byte	0x04, 0x2f
        /*0062*/ 	.short	(.L_17 - .L_16)
	.align		4
.L_16:
        /*0064*/ 	.word	index@(_Z20transpose_inverse_3dPfS_iii)
        /*0068*/ 	.word	0x0000000a


	//----- nvinfo : EIATTR_FRAME_SIZE
	.align		4
.L_17:
        /*006c*/ 	.byte	0x04, 0x11
        /*006e*/ 	.short	(.L_19 - .L_18)
	.align		4
.L_18:
        /*0070*/ 	.word	index@(_Z20transpose_inverse_3dPfS_iii)
        /*0074*/ 	.word	0x00000000


	//----- nvinfo : EIATTR_REGCOUNT
	.align		4
.L_19:
        /*0078*/ 	.byte	0x04, 0x2f
        /*007a*/ 	.short	(.L_21 - .L_20)
	.align		4
.L_20:
        /*007c*/ 	.word	index@(_Z5snrm2PfS_ii)
        /*0080*/ 	.word	0x00000020


	//----- nvinfo : EIATTR_FRAME_SIZE
	.align		4
.L_21:
        /*0084*/ 	.byte	0x04, 0x11
        /*0086*/ 	.short	(.L_23 - .L_22)
	.align		4
.L_22:
        /*0088*/ 	.word	index@(_Z5snrm2PfS_ii)
        /*008c*/ 	.word	0x00000000


	//----- nvinfo : EIATTR_MIN_STACK_SIZE
	.align		4
.L_23:
        /*0090*/ 	.byte	0x04, 0x12
        /*0092*/ 	.short	(.L_25 - .L_24)
	.align		4
.L_24:
        /*0094*/ 	.word	index@(_Z5snrm2PfS_ii)
        /*0098*/ 	.word	0x00000000


	//----- nvinfo : EIATTR_MIN_STACK_SIZE
	.align		4
.L_25:
        /*009c*/ 	.byte	0x04, 0x12
        /*009e*/ 	.short	(.L_27 - .L_26)
	.align		4
.L_26:
        /*00a0*/ 	.word	index@(_Z20transpose_inverse_3dPfS_iii)
        /*00a4*/ 	.word	0x00000000


	//----- nvinfo : EIATTR_MIN_STACK_SIZE
	.align		4
.L_27:
        /*00a8*/ 	.byte	0x04, 0x12
        /*00aa*/ 	.short	(.L_29 - .L_28)
	.align		4
.L_28:
        /*00ac*/ 	.word	index@(_Z12transpose_3dPfS_iii)
        /*00b0*/ 	.word	0x00000000


	//----- nvinfo : EIATTR_MIN_STACK_SIZE
	.align		4
.L_29:
        /*00b4*/ 	.byte	0x04, 0x12
        /*00b6*/ 	.short	(.L_31 - .L_30)
	.align		4
.L_30:
        /*00b8*/ 	.word	index@(_Z24expand_sum_padded_seq_1dPfS_ii)
        /*00bc*/ 	.word	0x00000000


	//----- nvinfo : EIATTR_MIN_STACK_SIZE
	.align		4
.L_31:
        /*00c0*/ 	.byte	0x04, 0x12
        /*00c2*/ 	.short	(.L_33 - .L_32)
	.align		4
.L_32:
        /*00c4*/ 	.word	index@(_Z17sum_padded_seq_1dPfS_ii)
        /*00c8*/ 	.word	0x00000000


	//----- nvinfo : EIATTR_MIN_STACK_SIZE
	.align		4
.L_33:
        /*00cc*/ 	.byte	0x04, 0x12
        /*00ce*/ 	.short	(.L_35 - .L_34)
	.align		4
.L_34:
        /*00d0*/ 	.word	index@(_Z17sum_padded_seq_2dPfS_i)
        /*00d4*/ 	.word	0x00000000
.L_35:


//--------------------- .nv.compat                --------------------------
	.section	.nv.compat,"",@"SHT_CUDA_COMPAT_INFO"
	.align	4
        /*0000*/ 	.byte	0x02, 0x09, 0x00, 0x00, 0x02, 0x02, 0x01, 0x00, 0x02, 0x05, 0x05, 0x00, 0x03, 0x07, 0x01, 0x01
        /*0010*/ 	.byte	0x02, 0x03, 0x00, 0x00, 0x02, 0x06, 0x01, 0x00, 0x04, 0x0b, 0x08, 0x00, 0x09, 0x00, 0x00, 0x00
        /*0020*/ 	.byte	0x00, 0x00, 0x00, 0x00


//--------------------- .nv.info._Z5snrm2PfS_ii   --------------------------
	.section	.nv.info._Z5snrm2PfS_ii,"",@"SHT_CUDA_INFO"
	.sectionflags	@""
	.align	4


	//----- nvinfo : EIATTR_CUDA_API_VERSION
	.align		4
        /*0000*/ 	.byte	0x04, 0x37
        /*0002*/ 	.short	(.L_37 - .L_36)
.L_36:
        /*0004*/ 	.word	0x00000082


	//----- nvinfo : EIATTR_KPARAM_INFO
	.align		4
.L_37:
        /*0008*/ 	.byte	0x04, 0x17
        /*000a*/ 	.short	(.L_39 - .L_38)
.L_38:
        /*000c*/ 	.word	0x00000000
        /*0010*/ 	.short	0x0003
        /*0012*/ 	.short	0x0014
        /*0014*/ 	.byte	0x00, 0xf0, 0x11, 0x00


	//----- nvinfo : EIATTR_KPARAM_INFO
	.align		4
.L_39:
        /*0018*/ 	.byte	0x04, 0x17
        /*001a*/ 	.short	(.L_41 - .L_40)
.L_40:
        /*001c*/ 	.word	0x00000000
        /*0020*/ 	.short	0x0002
        /*0022*/ 	.short	0x0010
        /*0024*/ 	.byte	0x00, 0xf0, 0x11, 0x00


	//----- nvinfo : EIATTR_KPARAM_INFO
	.align		4
.L_41:
        /*0028*/ 	.byte	0x04, 0x17
        /*002a*/ 	.short	(.L_43 - .L_42)
.L_42:
        /*002c*/ 	.word	0x00000000
        /*0030*/ 	.short	0x0001
        /*0032*/ 	.short	0x0008
        /*0034*/ 	.byte	0x00, 0xf5, 0x21, 0x00


	//----- nvinfo : EIATTR_KPARAM_INFO
	.align		4
.L_43:
        /*0038*/ 	.byte	0x04, 0x17
        /*003a*/ 	.short	(.L_45 - .L_44)
.L_44:
        /*003c*/ 	.word	0x00000000
        /*0040*/ 	.short	0x0000
        /*0042*/ 	.short	0x0000
        /*0044*/ 	.byte	0x00, 0xf5, 0x21, 0x00


	//----- nvinfo : EIATTR_SPARSE_MMA_MASK
	.align		4
.L_45:
        /*0048*/ 	.byte	0x03, 0x50
        /*004a*/ 	.short	0x0000


	//----- nvinfo : EIATTR_MAXREG_COUNT
	.align		4
        /*004c*/ 	.byte	0x03, 0x1b
        /*004e*/ 	.short	0x00ff


	//----- nvinfo : EIATTR_NUM_BARRIERS
	.align		4
        /*0050*/ 	.byte	0x02, 0x4c
        /*0052*/ 	.byte	0x01
	.zero		1


	//----- nvinfo : EIATTR_MERCURY_ISA_VERSION
	.align		4
        /*0054*/ 	.byte	0x03, 0x5f
        /*0056*/ 	.short	0x0101


	//----- nvinfo : EIATTR_VRC_CTA_INIT_COUNT
	.align		4
        /*0058*/ 	.byte	0x02, 0x4a
	.zero		1
	.zero		1


	//----- nvinfo : EIATTR_EXIT_INSTR_OFFSETS
	.align		4
        /*005c*/ 	.byte	0x04, 0x1c
        /*005e*/ 	.short	(.L_47 - .L_46)


	//   ....[0]....
.L_46:
        /*0060*/ 	.word	0x00000080


	//   ....[1]....
        /*0064*/ 	.word	0x00001140


	//   ....[2]....
        /*0068*/ 	.word	0x000011c0


	//----- nvinfo : EIATTR_CBANK_PARAM_SIZE
	.align		4
.L_47:
        /*006c*/ 	.byte	0x03, 0x19
        /*006e*/ 	.short	0x0018


	//----- nvinfo : EIATTR_PARAM_CBANK
	.align		4
        /*0070*/ 	.byte	0x04, 0x0a
        /*0072*/ 	.short	(.L_49 - .L_48)
	.align		4
.L_48:
        /*0074*/ 	.word	index@(.nv.constant0._Z5snrm2PfS_ii)
        /*0078*/ 	.short	0x0380
        /*007a*/ 	.short	0x0018


	//----- nvinfo : EIATTR_SW_WAR
	.align		4
.L_49:
        /*007c*/ 	.byte	0x04, 0x36
        /*007e*/ 	.short	(.L_51 - .L_50)
.L_50:
        /*0080*/ 	.word	0x00000008
.L_51:


//--------------------- .nv.info._Z20transpose_inverse_3dPfS_iii --------------------------
	.section	.nv.info._Z20transpose_inverse_3dPfS_iii,"",@"SHT_CUDA_INFO"
	.sectionflags	@""
	.align	4


	//----- nvinfo : EIATTR_CUDA_API_VERSION
	.align		4
        /*0000*/ 	.byte	0x04, 0x37
        /*0002*/ 	.short	(.L_53 - .L_52)
.L_52:
        /*0004*/ 	.word	0x00000082


	//----- nvinfo : EIATTR_KPARAM_INFO
	.align		4
.L_53:
        /*0008*/ 	.byte	0x04, 0x17
        /*000a*/ 	.short	(.L_55 - .L_54)
.L_54:
        /*000c*/ 	.word	0x00000000
        /*0010*/ 	.short	0x0004
        /*0012*/ 	.short	0x0018
        /*0014*/ 	.byte	0x00, 0xf0, 0x11, 0x00


	//----- nvinfo : EIATTR_KPARAM_INFO
	.align		4
.L_55:
        /*0018*/ 	.byte	0x04, 0x17
        /*001a*/ 	.short	(.L_57 - .L_56)
.L_56:
        /*001c*/ 	.word	0x00000000
        /*0020*/ 	.short	0x0003
        /*0022*/ 	.short	0x0014
        /*0024*/ 	.byte	0x00, 0xf0, 0x11, 0x00


	//----- nvinfo : EIATTR_KPARAM_INFO
	.align		4
.L_57:
        /*0028*/ 	.byte	0x04, 0x17
        /*002a*/ 	.short	(.L_59 - .L_58)
.L_58:
        /*002c*/ 	.word	0x00000000
        /*0030*/ 	.short	0x0002
        /*0032*/ 	.short	0x0010
        /*0034*/ 	.byte	0x00, 0xf0, 0x11, 0x00


	//----- nvinfo : EIATTR_KPARAM_INFO
	.align		4
.L_59:
        /*0038*/ 	.byte	0x04, 0x17
        /*003a*/ 	.short	(.L_61 - .L_60)
.L_60:
        /*003c*/ 	.word	0x00000000
        /*0040*/ 	.short	0x0001
        /*0042*/ 	.short	0x0008
        /*0044*/ 	.byte	0x00, 0xf5, 0x21, 0x00


	//----- nvinfo : EIATTR_KPARAM_INFO
	.align		4
.L_61:
        /*0048*/ 	.byte	0x04, 0x17
        /*004a*/ 	.short	(.L_63 - .L_62)
.L_62:
        /*004c*/ 	.word	0x00000000
        /*0050*/ 	.short	0x0000
        /*0052*/ 	.short	0x0000
        /*0054*/ 	.byte	0x00, 0xf5, 0x21, 0x00


	//----- nvinfo : EIATTR_SPARSE_MMA_MASK
	.align		4
.L_63:
        /*0058*/ 	.byte	0x03, 0x50
        /*005a*/ 	.short	0x0000


	//----- nvinfo : EIATTR_MAXREG_COUNT
	.align		4
        /*005c*/ 	.byte	0x03, 0x1b
        /*005e*/ 	.short	0x00ff


	//----- nvinfo : EIATTR_MERCURY_ISA_VERSION
	.align		4
        /*0060*/ 	.byte	0x03, 0x5f
        /*0062*/ 	.short	0x0101


	//----- nvinfo : EIATTR_VRC_CTA_INIT_COUNT
	.align		4
        /*0064*/ 	.byte	0x02, 0x4a
	.zero		1
	.zero		1


	//----- nvinfo : EIATTR_EXIT_INSTR_OFFSETS
	.align		4
        /*0068*/ 	.byte	0x04, 0x1c
        /*006a*/ 	.short	(.L_65 - .L_64)


	//   ....[0]....
.L_64:
        /*006c*/ 	.word	0x00000120


	//   ....[1]....
        /*0070*/ 	.word	0x000001e0


	//----- nvinfo : EIATTR_CBANK_PARAM_SIZE
	.align		4
.L_65:
        /*0074*/ 	.byte	0x03, 0x19
        /*0076*/ 	.short	0x001c


	//----- nvinfo : EIATTR_PARAM_CBANK
	.align		4
        /*0078*/ 	.byte	0x04, 0x0a
        /*007a*/ 	.short	(.L_67 - .L_66)
	.align		4
.L_66:
        /*007c*/ 	.word	index@(.nv.constant0._Z20transpose_inverse_3dPfS_iii)
        /*0080*/ 	.short	0x0380
        /*0082*/ 	.short	0x001c


	//----- nvinfo : EIATTR_SW_WAR
	.align		4
.L_67:
        /*0084*/ 	.byte	0x04, 0x36
        /*0086*/ 	.short	(.L_69 - .L_68)
.L_68:
        /*0088*/ 	.word	0x00000008
.L_69:


//--------------------- .nv.info._Z12transpose_3dPfS_iii --------------------------
	.section	.nv.info._Z12transpose_3dPfS_iii,"",@"SHT_CUDA_INFO"
	.sectionflags	@""
	.align	4


	//----- nvinfo : EIATTR_CUDA_API_VERSION
	.align		4
        /*0000*/ 	.byte	0x04, 0x37
        /*0002*/ 	.short	(.L_71 - .L_70)
.L_70:
        /*0004*/ 	.word	0x00000082


	//----- nvinfo : EIATTR_KPARAM_INFO
	.align		4
.L_71:
        /*0008*/ 	.byte	0x04, 0x17
        /*000a*/ 	.short	(.L_73 - .L_72)
.L_72:
        /*000c*/ 	.word	0x00000000
        /*0010*/ 	.short	0x0004
        /*0012*/ 	.short	0x0018
        /*0014*/ 	.byte	0x00, 0xf0, 0x11, 0x00


	//----- nvinfo : EIATTR_KPARAM_INFO
	.align		4
.L_73:
        /*0018*/ 	.byte	0x04, 0x17
        /*001a*/ 	.short	(.L_75 - .L_74)
.L_74:
        /*001c*/ 	.word	0x00000000
        /*0020*/ 	.short	0x0003
        /*0022*/ 	.short	0x0014
        /*0024*/ 	.byte	0x00, 0xf0, 0x11, 0x00


	//----- nvinfo : EIATTR_KPARAM_INFO
	.align		4
.L_75:
        /*0028*/ 	.byte	0x04, 0x17
        /*002a*/ 	.short	(.L_77 - .L_76)
.L_76:
        /*002c*/ 	.word	0x00000000
        /*0030*/ 	.short	0x0002
        /*0032*/ 	.short	0x0010
        /*0034*/ 	.byte	0x00, 0xf0, 0x11, 0x00


	//----- nvinfo : EIATTR_KPARAM_INFO
	.align		4
.L_77:
        /*0038*/ 	.byte	0x04, 0x17
        /*003a*/ 	.short	(.L_79 - .L_78)
.L_78:
        /*003c*/ 	.word	0x00000000
        /*0040*/ 	.short	0x0001
        /*0042*/ 	.short	0x0008
        /*0044*/ 	.byte	0x00, 0xf5, 0x21, 0x00


	//----- nvinfo : EIATTR_KPARAM_INFO
	.align		4
.L_79:
        /*0048*/ 	.byte	0x04, 0x17
        /*004a*/ 	.short	(.L_81 - .L_80)
.L_80:
        /*004c*/ 	.word	0x00000000
        /*0050*/ 	.short	0x0000
        /*0052*/ 	.short	0x0000
        /*0054*/ 	.byte	0x00, 0xf5, 0x21, 0x00


	//----- nvinfo : EIATTR_SPARSE_MMA_MASK
	.align		4
.L_81:
        /*0058*/ 	.byte	0x03, 0x50
        /*005a*/ 	.short	0x0000


	//----- nvinfo : EIATTR_MAXREG_COUNT
	.align		4
        /*005c*/ 	.byte	0x03, 0x1b
        /*005e*/ 	.short	0x00ff


	//----- nvinfo : EIATTR_MERCURY_ISA_VERSION
	.align		4
        /*0060*/ 	.byte	0x03, 0x5f
        /*0062*/ 	.short	0x0101


	//----- nvinfo : EIATTR_VRC_CTA_INIT_COUNT
	.align		4
        /*0064*/ 	.byte	0x02, 0x4a
	.zero		1
	.zero		1


	//----- nvinfo : EIATTR_EXIT_INSTR_OFFSETS
	.align		4
        /*0068*/ 	.byte	0x04, 0x1c
        /*006a*/ 	.short	(.L_83 - .L_82)


	//   ....[0]....
.L_82:
        /*006c*/ 	.word	0x00000120


	//   ....[1]....
        /*0070*/ 	.word	0x000001e0


	//----- nvinfo : EIATTR_CBANK_PARAM_SIZE
	.align		4
.L_83:
        /*0074*/ 	.byte	0x03, 0x19
        /*0076*/ 	.short	0x001c


	//----- nvinfo : EIATTR_PARAM_CBANK
	.align		4
        /*0078*/ 	.byte	0x04, 0x0a
        /*007a*/ 	.short	(.L_85 - .L_84)
	.align		4
.L_84:
        /*007c*/ 	.word	index@(.nv.constant0._Z12transpose_3dPfS_iii)
        /*0080*/ 	.short	0x0380
        /*0082*/ 	.short	0x001c


	//----- nvinfo : EIATTR_SW_WAR
	.align		4
.L_85:
        /*0084*/ 	.byte	0x04, 0x36
        /*0086*/ 	.short	(.L_87 - .L_86)
.L_86:
        /*0088*/ 	.word	0x00000008
.L_87:


//--------------------- .nv.info._Z24expand_sum_padded_seq_1dPfS_ii --------------------------
	.section	.nv.info._Z24expand_sum_padded_seq_1dPfS_ii,"",@"SHT_CUDA_INFO"
	.sectionflags	@""
	.align	4


	//----- nvinfo : EIATTR_CUDA_API_VERSION
	.align		4
        /*0000*/ 	.byte	0x04, 0x37
        /*0002*/ 	.short	(.L_89 - .L_88)
.L_88:
        /*0004*/ 	.word	0x00000082


	//----- nvinfo : EIATTR_KPARAM_INFO
	.align		4
.L_89:
        /*0008*/ 	.byte	0x04, 0x17
        /*000a*/ 	.short	(.L_91 - .L_90)
.L_90:
        /*000c*/ 	.word	0x00000000
        /*0010*/ 	.short	0x0003
        /*0012*/ 	.short	0x0014
        /*0014*/ 	.byte	0x00, 0xf0, 0x11, 0x00


	//----- nvinfo : EIATTR_KPARAM_INFO
	.align		4
.L_91:
        /*0018*/ 	.byte	0x04, 0x17
        /*001a*/ 	.short	(.L_93 - .L_92)
.L_92:
        /*001c*/ 	.word	0x00000000
        /*0020*/ 	.short	0x0002
        /*0022*/ 	.short	0x0010
        /*0024*/ 	.byte	0x00, 0xf0, 0x11, 0x00


	//----- nvinfo : EIATTR_KPARAM_INFO
	.align		4
.L_93:
        /*0028*/ 	.byte	0x04, 0x17
        /*002a*/ 	.short	(.L_95 - .L_94)
.L_94:
        /*002c*/ 	.word	0x00000000
        /*0030*/ 	.short	0x0001
        /*0032*/ 	.short	0x0008
        /*0034*/ 	.byte	0x00, 0xf5, 0x21, 0x00


	//----- nvinfo : EIATTR_KPARAM_INFO
	.align		4
.L_95:
        /*0038*/ 	.byte	0x04, 0x17
        /*003a*/ 	.short	(.L_97 - .L_96)
.L_96:
        /*003c*/ 	.word	0x00000000
        /*0040*/ 	.short	0x0000
        /*0042*/ 	.short	0x0000
        /*0044*/ 	.byte	0x00, 0xf5, 0x21, 0x00


	//----- nvinfo : EIATTR_SPARSE_MMA_MASK
	.align		4
.L_97:
        /*0048*/ 	.byte	0x03, 0x50
        /*004a*/ 	.short	0x0000


	//----- nvinfo : EIATTR_MAXREG_COUNT
	.align		4
        /*004c*/ 	.byte	0x03, 0x1b
        /*004e*/ 	.short	0x00ff


	//----- nvinfo : EIATTR_MERCURY_ISA_VERSION
	.align		4
        /*0050*/ 	.byte	0x03, 0x5f
        /*0052*/ 	.short	0x0101


	//----- nvinfo : EIATTR_VRC_CTA_INIT_COUNT
	.align		4
        /*0054*/ 	.byte	0x02, 0x4a
	.zero		1
	.zero		1


	//----- nvinfo : EIATTR_EXIT_INSTR_OFFSETS
	.align		4
        /*0058*/ 	.byte	0x04, 0x1c
        /*005a*/ 	.short	(.L_99 - .L_98)


	//   ....[0]....
.L_98:
        /*005c*/ 	.word	0x000000a0


	//   ....[1]....
        /*0060*/ 	.word	0x000004c0


	//   ....[2]....
        /*0064*/ 	.word	0x000006e0


	//   ....[3]....
        /*0068*/ 	.word	0x00000840


	//   ....[4]....
        /*006c*/ 	.word	0x000008f0


	//----- nvinfo : EIATTR_CBANK_PARAM_SIZE
	.align		4
.L_99:
        /*0070*/ 	.byte	0x03, 0x19
        /*0072*/ 	.short	0x0018


	//----- nvinfo : EIATTR_PARAM_CBANK
	.align		4
        /*0074*/ 	.byte	0x04, 0x0a
        /*0076*/ 	.short	(.L_101 - .L_100)
	.align		4
.L_100:
        /*0078*/ 	.word	index@(.nv.constant0._Z24expand_sum_padded_seq_1dPfS_ii)
        /*007c*/ 	.short	0x0380
        /*007e*/ 	.short	0x0018


	//----- nvinfo : EIATTR_SW_WAR
	.align		4
.L_101:
        /*0080*/ 	.byte	0x04, 0x36
        /*0082*/ 	.short	(.L_103 - .L_102)
.L_102:
        /*0084*/ 	.word	0x00000008
.L_103:


//--------------------- .nv.info._Z17sum_padded_seq_1dPfS_ii --------------------------
	.section	.nv.info._Z17sum_padded_seq_1dPfS_ii,"",@"SHT_CUDA_INFO"
	.sectionflags	@""
	.align	4


	//----- nvinfo : EIATTR_CUDA_API_VERSION
	.align		4
        /*0000*/ 	.byte	0x04, 0x37
        /*0002*/ 	.short	(.L_105 - .L_104)
.L_104:
        /*0004*/ 	.word	0x00000082


	//----- nvinfo : EIATTR_KPARAM_INFO
	.align		4
.L_105:
        /*0008*/ 	.byte	0x04, 0x17
        /*000a*/ 	.short	(.L_107 - .L_106)
.L_106:
        /*000c*/ 	.word	0x00000000
        /*0010*/ 	.short	0x0003
        /*0012*/ 	.short	0x0014
        /*0014*/ 	.byte	0x00, 0xf0, 0x11, 0x00


	//----- nvinfo : EIATTR_KPARAM_INFO
	.align		4
.L_107:
        /*0018*/ 	.byte	0x04, 0x17
        /*001a*/ 	.short	(.L_109 - .L_108)
.L_108:
        /*001c*/ 	.word	0x00000000
        /*0020*/ 	.short	0x0002
        /*0022*/ 	.short	0x0010
        /*0024*/ 	.byte	0x00, 0xf0, 0x11, 0x00


	//----- nvinfo : EIATTR_KPARAM_INFO
	.align		4
.L_109:
        /*0028*/ 	.byte	0x04, 0x17
        /*002a*/ 	.short	(.L_111 - .L_110)
.L_110:
        /*002c*/ 	.word	0x00000000
        /*0030*/ 	.short	0x0001
        /*0032*/ 	.short	0x0008
        /*0034*/ 	.byte	0x00, 0xf5, 0x21, 0x00


	//----- nvinfo : EIATTR_KPARAM_INFO
	.align		4
.L_111:
        /*0038*/ 	.byte	0x04, 0x17
        /*003a*/ 	.short	(.L_113 - .L_112)
.L_112:
        /*003c*/ 	.word	0x00000000
        /*0040*/ 	.short	0x0000
        /*0042*/ 	.short	0x0000
        /*0044*/ 	.byte	0x00, 0xf5, 0x21, 0x00


	//----- nvinfo : EIATTR_SPARSE_MMA_MASK
	.align		4
.L_113:
        /*0048*/ 	.byte	0x03, 0x50
        /*004a*/ 	.short	0x0000


	//----- nvinfo : EIATTR_MAXREG_COUNT
	.align		4
        /*004c*/ 	.byte	0x03, 0x1b
        /*004e*/ 	.short	0x00ff


	//----- nvinfo : EIATTR_MERCURY_ISA_VERSION
	.align		4
        /*0050*/ 	.byte	0x03, 0x5f
        /*0052*/ 	.short	0x0101


	//----- nvinfo : EIATTR_VRC_CTA_INIT_COUNT
	.align		4
        /*0054*/ 	.byte	0x02, 0x4a
	.zero		1
	.zero		1


	//----- nvinfo : EIATTR_EXIT_INSTR_OFFSETS
	.align		4
        /*0058*/ 	.byte	0x04, 0x1c
        /*005a*/ 	.short	(.L_115 - .L_114)


	//   ....[0]....
.L_114:
        /*005c*/ 	.word	0x000000a0


	//   ....[1]....
        /*0060*/ 	.word	0x000006e0


	//   ....[2]....
        /*0064*/ 	.word	0x000009f0


	//   ....[3]....
        /*0068*/ 	.word	0x00000bc0


	//   ....[4]....
        /*006c*/ 	.word	0x00000ca0


	//----- nvinfo : EIATTR_CBANK_PARAM_SIZE
	.align		4
.L_115:
        /*0070*/ 	.byte	0x03, 0x19
        /*0072*/ 	.short	0x0018


	//----- nvinfo : EIATTR_PARAM_CBANK
	.align		4
        /*0074*/ 	.byte	0x04, 0x0a
        /*0076*/ 	.short	(.L_117 - .L_116)
	.align		4
.L_116:
        /*0078*/ 	.word	index@(.nv.constant0._Z17sum_padded_seq_1dPfS_ii)
        /*007c*/ 	.short	0x0380
        /*007e*/ 	.short	0x0018


	//----- nvinfo : EIATTR_SW_WAR
	.align		4
.L_117:
        /*0080*/ 	.byte	0x04, 0x36
        /*0082*/ 	.short	(.L_119 - .L_118)
.L_118:
        /*0084*/ 	.word	0x00000008
.L_119:


//--------------------- .nv.info._Z17sum_padded_seq_2dPfS_i --------------------------
	.section	.nv.info._Z17sum_padded_seq_2dPfS_i,"",@"SHT_CUDA_INFO"
	.sectionflags	@""
	.align	4


	//----- nvinfo : EIATTR_CUDA_API_VERSION
	.align		4
        /*0000*/ 	.byte	0x04, 0x37
        /*0002*/ 	.short	(.L_121 - .L_120)
.L_120:
        /*0004*/ 	.word	0x00000082


	//----- nvinfo : EIATTR_KPARAM_INFO
	.align		4
.L_121:
        /*0008*/ 	.byte	0x04, 0x17
        /*000a*/ 	.short	(.L_123 - .L_122)
.L_122:
        /*000c*/ 	.word	0x00000000
        /*0010*/ 	.short	0x0002
        /*0012*/ 	.short	0x0010
        /*0014*/ 	.byte	0x00, 0xf0, 0x11, 0x00


	//----- nvinfo : EIATTR_KPARAM_INFO
	.align		4
.L_123:
        /*0018*/ 	.byte	0x04, 0x17
        /*001a*/ 	.short	(.L_125 - .L_124)
.L_124:
        /*001c*/ 	.word	0x00000000
        /*0020*/ 	.short	0x0001
        /*0022*/ 	.short	0x0008
        /*0024*/ 	.byte	0x00, 0xf5, 0x21, 0x00


	//----- nvinfo : EIATTR_KPARAM_INFO
	.align		4
.L_125:
        /*0028*/ 	.byte	0x04, 0x17
        /*002a*/ 	.short	(.L_127 - .L_126)
.L_126:
        /*002c*/ 	.word	0x00000000
        /*0030*/ 	.short	0x0000
        /*0032*/ 	.short	0x0000
        /*0034*/ 	.byte	0x00, 0xf5, 0x21, 0x00


	//----- nvinfo : EIATTR_SPARSE_MMA_MASK
	.align		4
.L_127:
        /*0038*/ 	.byte	0x03, 0x50
        /*003a*/ 	.short	0x0000


	//----- nvinfo : EIATTR_MAXREG_COUNT
	.align		4
        /*003c*/ 	.byte	0x03, 0x1b
        /*003e*/ 	.short	0x00ff


	//----- nvinfo : EIATTR_MERCURY_ISA_VERSION
	.align		4
        /*0040*/ 	.byte	0x03, 0x5f
        /*0042*/ 	.short	0x0101


	//----- nvinfo : EIATTR_VRC_CTA_INIT_COUNT
	.align		4
        /*0044*/ 	.byte	0x02, 0x4a
	.zero		1
	.zero		1


	//----- nvinfo : EIATTR_EXIT_INSTR_OFFSETS
	.align		4
        /*0048*/ 	.byte	0x04, 0x1c
        /*004a*/ 	.short	(.L_129 - .L_128)


	//   ....[0]....
.L_128:
        /*004c*/ 	.word	0x000001a0


	//----- nvinfo : EIATTR_CBANK_PARAM_SIZE
	.align		4
.L_129:
        /*0050*/ 	.byte	0x03, 0x19
        /*0052*/ 	.short	0x0014


	//----- nvinfo : EIATTR_PARAM_CBANK
	.align		4
        /*0054*/ 	.byte	0x04, 0x0a
        /*0056*/ 	.short	(.L_131 - .L_130)
	.align		4
.L_130:
        /*0058*/ 	.word	index@(.nv.constant0._Z17sum_padded_seq_2dPfS_i)
        /*005c*/ 	.short	0x0380
        /*005e*/ 	.short	0x0014


	//----- nvinfo : EIATTR_SW_WAR
	.align		4
.L_131:
        /*0060*/ 	.byte	0x04, 0x36
        /*0062*/ 	.short	(.L_133 - .L_132)
.L_132:
        /*0064*/ 	.word	0x00000008
.L_133:


//--------------------- .nv.callgraph             --------------------------
	.section	.nv.callgraph,"",@"SHT_CUDA_CALLGRAPH"
	.align	4
	.sectionentsize	8
	.align		4
        /*0000*/ 	.word	0x00000000
	.align		4
        /*0004*/ 	.word	0xffffffff
	.align		4
        /*0008*/ 	.word	0x00000000
	.align		4
        /*000c*/ 	.word	0xfffffffe
	.align		4
        /*0010*/ 	.word	0x00000000
	.align		4
        /*0014*/ 	.word	0xfffffffd
	.align		4
        /*0018*/ 	.word	0x00000000
	.align		4
        /*001c*/ 	.word	0xfffffffc


//--------------------- .text._Z5snrm2PfS_ii      --------------------------
	.section	.text._Z5snrm2PfS_ii,"ax",@progbits
	.align	128
        .global         _Z5snrm2PfS_ii
        .type           _Z5snrm2PfS_ii,@function
        .size           _Z5snrm2PfS_ii,(.L_x_22 - _Z5snrm2PfS_ii)
        .other          _Z5snrm2PfS_ii,@"STO_CUDA_ENTRY STV_DEFAULT"
_Z5snrm2PfS_ii:
.text._Z5snrm2PfS_ii:
[----:B------:R-:W-:Y:S01]  /*0000*/  LDC R1, c[0x0][0x37c] ;  /* 0x0000df00ff017b82 */ /* 0x000fe20000000800 */
[----:B------:R-:W0:Y:S01]  /*0010*/  S2R R0, SR_CTAID.X ;  /* 0x0000000000007919 */ /* 0x000e220000002500 */
[----:B------:R-:W1:Y:S01]  /*0020*/  LDCU UR7, c[0x0][0x360] ;  /* 0x00006c00ff0777ac */ /* 0x000e620008000800 */
[----:B------:R-:W0:Y:S01]  /*0030*/  S2R R2, SR_TID.X ;  /* 0x0000000000027919 */ /* 0x000e220000002100 */
[----:B------:R-:W2:Y:S01]  /*0040*/  LDCU UR5, c[0x0][0x390] ;  /* 0x00007200ff0577ac */ /* 0x000ea20008000800 */
[----:B-1----:R-:W-:Y:S01]  /*0050*/  MOV R3, UR7 ;  /* 0x0000000700037c02 */ /* 0x002fe20008000f00 */
[----:B0-----:R-:W-:-:S05]  /*0060*/  IMAD R16, R0, UR7, R2 ;  /* 0x0000000700107c24 */ /* 0x001fca000f8e0202 */
[----:B--2---:R-:W-:-:S13]  /*0070*/  ISETP.GE.AND P0, PT, R16, UR5, PT ;  /* 0x0000000510007c0c */ /* 0x004fda000bf06270 */
[----:B------:R-:W-:Y:S05]  /*0080*/  @P0 EXIT ;  /* 0x000000000000094d */ /* 0x000fea0003800000 */
[----:B------:R-:W0:Y:S01]  /*0090*/  LDCU UR4, c[0x0][0x394] ;  /* 0x00007280ff0477ac */ /* 0x000e220008000800 */
[----:B------:R-:W1:Y:S01]  /*00a0*/  LDC R23, c[0x0][0x370] ;  /* 0x0000dc00ff177b82 */ /* 0x000e620000000800 */
[----:B------:R-:W-:Y:S01]  /*00b0*/  HFMA2 R4, -RZ, RZ, 0, 0 ;  /* 0x00000000ff047431 */ /* 0x000fe200000001ff */
[----:B------:R-:W2:Y:S01]  /*00c0*/  LDCU.64 UR8, c[0x0][0x358] ;  /* 0x00006b00ff0877ac */ /* 0x000ea20008000a00 */
[----:B0-----:R-:W-:-:S09]  /*00d0*/  UISETP.GE.AND UP0, UPT, UR4, 0x1, UPT ;  /* 0x000000010400788c */ /* 0x001fd2000bf06270 */
[----:B--2---:R-:W-:Y:S05]  /*00e0*/  BRA.U !UP0, `(.L_x_0) ;  /* 0x0000000d08c47547 */ /* 0x004fea000b800000 */
[----:B------:R-:W-:Y:S01]  /*00f0*/  UISETP.GE.U32.AND UP1, UPT, UR4, 0x10, UPT ;  /* 0x000000100400788c */ /* 0x000fe2000bf26070 */
[----:B-1----:R-:W-:Y:S01]  /*0100*/  IMAD R6, R23, UR7, RZ ;  /* 0x0000000717067c24 */ /* 0x002fe2000f8e02ff */
[----:B------:R-:W-:Y:S01]  /*0110*/  ULOP3.LUT UR6, UR4, 0xf, URZ, 0xc0, !UPT ;  /* 0x0000000f04067892 */ /* 0x000fe2000f8ec0ff */
[----:B------:R-:W-:-:S03]  /*0120*/  MOV R4, RZ ;  /* 0x000000ff00047202 */ /* 0x000fc60000000f00 */
[----:B------:R-:W-:-:S03]  /*0130*/  UISETP.NE.AND UP0, UPT, UR6, URZ, UPT ;  /* 0x000000ff0600728c */ /* 0x000fc6000bf05270 */
[----:B------:R-:W-:Y:S08]  /*0140*/  BRA.U !UP1, `(.L_x_1) ;  /* 0x0000000909307547 */ /* 0x000ff0000b800000 */
[CC--:B------:R-:W-:Y:S01]  /*0150*/  LEA R5, R23.reuse, R0.reuse, 0x1 ;  /* 0x0000000017057211 */ /* 0x0c0fe200078e08ff */
[C-C-:B------:R-:W-:Y:S01]  /*0160*/  IMAD R7, R23.reuse, 0x3, R0.reuse ;  /* 0x0000000317077824 */ /* 0x140fe200078e0200 */
[CC--:B------:R-:W-:Y:S01]  /*0170*/  LEA R8, R23.reuse, R0.reuse, 0x2 ;  /* 0x0000000017087211 */ /* 0x0c0fe200078e10ff */
[C-C-:B------:R-:W-:Y:S01]  /*0180*/  IMAD R9, R23.reuse, 0x5, R0.reuse ;  /* 0x0000000517097824 */ /* 0x140fe200078e0200 */
[C---:B------:R-:W-:Y:S01]  /*0190*/  LEA R12, R23.reuse, R0, 0x3 ;  /* 0x00000000170c7211 */ /* 0x040fe200078e18ff */
[C-C-:B------:R-:W-:Y:S01]  /*01a0*/  IMAD R10, R23.reuse, 0x6, R0.reuse ;  /* 0x00000006170a7824 */ /* 0x140fe200078e0200 */
[----:B------:R-:W-:Y:S01]  /*01b0*/  ULOP3.LUT UR4, UR4, 0x7ffffff0, URZ, 0xc0, !UPT ;  /* 0x7ffffff004047892 */ /* 0x000fe2000f8ec0ff */
[C-C-:B------:R-:W-:Y:S01]  /*01c0*/  IMAD R11, R23.reuse, 0x7, R0.reuse ;  /* 0x00000007170b7824 */ /* 0x140fe200078e0200 */
[----:B------:R-:W-:Y:S01]  /*01d0*/  MOV R4, RZ ;  /* 0x000000ff00047202 */ /* 0x000fe20000000f00 */
[C-C-:B------:R-:W-:Y:S01]  /*01e0*/  IMAD R13, R23.reuse, 0x9, R0.reuse ;  /* 0x00000009170d7824 */ /* 0x140fe200078e0200 */
[----:B------:R-:W0:Y:S01]  /*01f0*/  LDCU UR5, c[0x0][0x390] ;  /* 0x00007200ff0577ac */ /* 0x000e220008000800 */
[----:B------:R-:W-:-:S02]  /*0200*/  IMAD R19, R23, 0xa, R0 ;  /* 0x0000000a17137824 */ /* 0x000fc400078e0200 */
[C-C-:B------:R-:W-:Y:S01]  /*0210*/  IMAD R17, R23.reuse, 0xb, R0.reuse ;  /* 0x0000000b17117824 */ /* 0x140fe200078e0200 */
[----:B------:R-:W-:Y:S01]  /*0220*/  UIADD3 UR4, UPT, UPT, -UR4, URZ, URZ ;  /* 0x000000ff04047290 */ /* 0x000fe2000fffe1ff */
[C-C-:B------:R-:W-:Y:S02]  /*0230*/  IMAD R18, R23.reuse, 0xc, R0.reuse ;  /* 0x0000000c17127824 */ /* 0x140fe400078e0200 */
[C-C-:B------:R-:W-:Y:S02]  /*0240*/  IMAD R22, R23.reuse, 0xd, R0.reuse ;  /* 0x0000000d17167824 */ /* 0x140fe400078e0200 */
[C-C-:B------:R-:W-:Y:S02]  /*0250*/  IMAD R20, R23.reuse, 0xe, R0.reuse ;  /* 0x0000000e17147824 */ /* 0x140fe400078e0200 */
[----:B------:R-:W-:Y:S01]  /*0260*/  IMAD R21, R23, 0xf, R0 ;  /* 0x0000000f17157824 */ /* 0x000fe200078e0200 */
[----:B------:R-:W-:Y:S01]  /*0270*/  IADD3 R23, PT, PT, R0, R23, RZ ;  /* 0x0000001700177210 */ /* 0x000fe20007ffe0ff */
[----:B------:R-:W-:-:S02]  /*0280*/  IMAD R5, R3, R5, R2 ;  /* 0x0000000503057224 */ /* 0x000fc400078e0202 */
[C-C-:B------:R-:W-:Y:S02]  /*0290*/  IMAD R7, R3.reuse, R7, R2.reuse ;  /* 0x0000000703077224 */ /* 0x140fe400078e0202 */
[C-C-:B------:R-:W-:Y:S02]  /*02a0*/  IMAD R8, R3.reuse, R8, R2.reuse ;  /* 0x0000000803087224 */ /* 0x140fe400078e0202 */
[C-C-:B------:R-:W-:Y:S02]  /*02b0*/  IMAD R9, R3.reuse, R9, R2.reuse ;  /* 0x0000000903097224 */ /* 0x140fe400078e0202 */
[C-C-:B------:R-:W-:Y:S02]  /*02c0*/  IMAD R10, R3.reuse, R10, R2.reuse ;  /* 0x0000000a030a7224 */ /* 0x140fe400078e0202 */
[C-C-:B------:R-:W-:Y:S02]  /*02d0*/  IMAD R11, R3.reuse, R11, R2.reuse ;  /* 0x0000000b030b7224 */ /* 0x140fe400078e0202 */
        /* <DEDUP_REMOVED lines=8> */
[----:B0-----:R-:W-:-:S07]  /*0360*/  IMAD R23, R3, R23, R2 ;  /* 0x0000001703177224 */ /* 0x001fce00078e0202 */
.L_x_2:
[----:B------:R-:W-:Y:S02]  /*0370*/  ISETP.GE.AND P1, PT, R16, UR5, PT ;  /* 0x0000000510007c0c */ /* 0x000fe4000bf26270 */
[----:B------:R-:W-:Y:S02]  /*0380*/  ISETP.GE.AND P2, PT, R23, UR5, PT ;  /* 0x0000000517007c0c */ /* 0x000fe4000bf46270 */
[----:B------:R-:W-:-:S09]  /*0390*/  ISETP.GE.AND P3, PT, R5, UR5, PT ;  /* 0x0000000505007c0c */ /* 0x000fd2000bf66270 */
[----:B------:R-:W0:Y:S08]  /*03a0*/  @!P1 LDC.64 R14, c[0x0][0x380] ;  /* 0x0000e000ff0e9b82 */ /* 0x000e300000000a00 */
[----:B------:R-:W1:Y:S01]  /*03b0*/  @!P2 LDC.64 R24, c[0x0][0x380] ;  /* 0x0000e000ff18ab82 */ /* 0x000e620000000a00 */
[----:B0-----:R-:W-:-:S07]  /*03c0*/  @!P1 IMAD.WIDE R26, R16, 0x4, R14 ;  /* 0x00000004101a9825 */ /* 0x001fce00078e020e */
[----:B------:R-:W0:Y:S01]  /*03d0*/  @!P3 LDC.64 R14, c[0x0][0x380] ;  /* 0x0000e000ff0ebb82 */ /* 0x000e220000000a00 */
[----:B------:R-:W2:Y:S01]  /*03e0*/  @!P1 LDG.E R26, desc[UR8][R26.64] ;  /* 0x000000081a1a9981 */ /* 0x000ea2000c1e1900 */
[----:B------:R-:W-:Y:S01]  /*03f0*/  ISETP.GE.AND P4, PT, R7, UR5, PT ;  /* 0x0000000507007c0c */ /* 0x000fe2000bf86270 */
[----:B-1----:R-:W-:-:S06]  /*0400*/  @!P2 IMAD.WIDE R24, R23, 0x4, R24 ;  /* 0x000000041718a825 */ /* 0x002fcc00078e0218 */
[----:B------:R-:W3:Y:S01]  /*0410*/  @!P2 LDG.E R24, desc[UR8][R24.64] ;  /* 0x000000081818a981 */ /* 0x000ee2000c1e1900 */
[----:B0-----:R-:W-:-:S05]  /*0420*/  @!P3 IMAD.WIDE R14, R5, 0x4, R14 ;  /* 0x00000004050eb825 */ /* 0x001fca00078e020e */
[----:B------:R0:W4:Y:S02]  /*0430*/  @!P3 LDG.E R25, desc[UR8][R14.64] ;  /* 0x000000080e19b981 */ /* 0x000124000c1e1900 */
[----:B0-----:R-:W0:Y:S01]  /*0440*/  @!P4 LDC.64 R14, c[0x0][0x380] ;  /* 0x0000e000ff0ecb82 */ /* 0x001e220000000a00 */
[----:B------:R-:W-:Y:S02]  /*0450*/  ISETP.GE.AND P0, PT, R8, UR5, PT ;  /* 0x0000000508007c0c */ /* 0x000fe4000bf06270 */
[----:B------:R-:W-:Y:S01]  /*0460*/  ISETP.GE.AND P5, PT, R9, UR5, PT ;  /* 0x0000000509007c0c */ /* 0x000fe2000bfa6270 */
[----:B0-----:R-:W-:-:S05]  /*0470*/  @!P4 IMAD.WIDE R14, R7, 0x4, R14 ;  /* 0x00000004070ec825 */ /* 0x001fca00078e020e */
[----:B------:R0:W5:Y:S05]  /*0480*/  @!P4 LDG.E R29, desc[UR8][R14.64] ;  /* 0x000000080e1dc981 */ /* 0x00016a000c1e1900 */
[----:B0-----:R-:W0:Y:S02]  /*0490*/  @!P0 LDC.64 R14, c[0x0][0x380] ;  /* 0x0000e000ff0e8b82 */ /* 0x001e240000000a00 */
[----:B0-----:R-:W-:-:S04]  /*04a0*/  @!P0 IMAD.WIDE R14, R8, 0x4, R14 ;  /* 0x00000004080e8825 */ /* 0x001fc800078e020e */
[----:B--2---:R-:W-:Y:S01]  /*04b0*/  @!P1 FFMA R4, R26, R26, R4 ;  /* 0x0000001a1a049223 */ /* 0x004fe20000000004 */
[----:B------:R-:W-:Y:S01]  /*04c0*/  ISETP.GE.AND P1, PT, R10, UR5, PT ;  /* 0x000000050a007c0c */ /* 0x000fe2000bf26270 */
[----:B------:R0:W2:Y:S02]  /*04d0*/  @!P0 LDG.E R26, desc[UR8][R14.64] ;  /* 0x000000080e1a8981 */ /* 0x0000a4000c1e1900 */
[----:B---3--:R-:W-:-:S10]  /*04e0*/  @!P2 FFMA R4, R24, R24, R4 ;  /* 0x000000181804a223 */ /* 0x008fd40000000004 */
[----:B0-----:R-:W0:Y:S01]  /*04f0*/  @!P1 LDC.64 R14, c[0x0][0x380] ;  /* 0x0000e000ff0e9b82 */ /* 0x001e220000000a00 */
[----:B----4-:R-:W-:-:S07]  /*0500*/  @!P3 FFMA R4, R25, R25, R4 ;  /* 0x000000191904b223 */ /* 0x010fce0000000004 */
[----:B------:R-:W1:Y:S01]  /*0510*/  @!P5 LDC.64 R24, c[0x0][0x380] ;  /* 0x0000e000ff18db82 */ /* 0x000e620000000a00 */
[----:B------:R-:W-:Y:S01]  /*0520*/  ISETP.GE.AND P3, PT, R11, UR5, PT ;  /* 0x000000050b007c0c */ /* 0x000fe2000bf66270 */
[----:B0-----:R-:W-:-:S04]  /*0530*/  @!P1 IMAD.WIDE R14, R10, 0x4, R14 ;  /* 0x000000040a0e9825 */ /* 0x001fc800078e020e */
[----:B-1----:R-:W-:-:S06]  /*0540*/  @!P5 IMAD.WIDE R24, R9, 0x4, R24 ;  /* 0x000000040918d825 */ /* 0x002fcc00078e0218 */
[----:B------:R-:W3:Y:S04]  /*0550*/  @!P5 LDG.E R24, desc[UR8][R24.64] ;  /* 0x000000081818d981 */ /* 0x000ee8000c1e1900 */
[----:B------:R0:W4:Y:S02]  /*0560*/  @!P1 LDG.E R25, desc[UR8][R14.64] ;  /* 0x000000080e199981 */ /* 0x000124000c1e1900 */
[----:B0-----:R-:W0:Y:S02]  /*0570*/  @!P3 LDC.64 R14, c[0x0][0x380] ;  /* 0x0000e000ff0ebb82 */ /* 0x001e240000000a00 */
[----:B0-----:R-:W-:-:S05]  /*0580*/  @!P3 IMAD.WIDE R14, R11, 0x4, R14 ;  /* 0x000000040b0eb825 */ /* 0x001fca00078e020e */
[----:B------:R0:W4:Y:S01]  /*0590*/  @!P3 LDG.E R27, desc[UR8][R14.64] ;  /* 0x000000080e1bb981 */ /* 0x000122000c1e1900 */
[----:B------:R-:W-:Y:S01]  /*05a0*/  ISETP.GE.AND P2, PT, R12, UR5, PT ;  /* 0x000000050c007c0c */ /* 0x000fe2000bf46270 */
[----:B-----5:R-:W-:Y:S01]  /*05b0*/  @!P4 FFMA R4, R29, R29, R4 ;  /* 0x0000001d1d04c223 */ /* 0x020fe20000000004 */
[----:B------:R-:W-:-:S11]  /*05c0*/  ISETP.GE.AND P4, PT, R13, UR5, PT ;  /* 0x000000050d007c0c */ /* 0x000fd6000bf86270 */
[----:B0-----:R-:W0:Y:S02]  /*05d0*/  @!P2 LDC.64 R14, c[0x0][0x380] ;  /* 0x0000e000ff0eab82 */ /* 0x001e240000000a00 */
[----:B0-----:R-:W-:-:S04]  /*05e0*/  @!P2 IMAD.WIDE R14, R12, 0x4, R14 ;  /* 0x000000040c0ea825 */ /* 0x001fc800078e020e */
[----:B--2---:R-:W-:Y:S01]  /*05f0*/  @!P0 FFMA R4, R26, R26, R4 ;  /* 0x0000001a1a048223 */ /* 0x004fe20000000004 */
[----:B------:R-:W-:Y:S01]  /*0600*/  ISETP.GE.AND P0, PT, R19, UR5, PT ;  /* 0x0000000513007c0c */ /* 0x000fe2000bf06270 */
[----:B------:R0:W2:-:S12]  /*0610*/  @!P2 LDG.E R26, desc[UR8][R14.64] ;  /* 0x000000080e1aa981 */ /* 0x000098000c1e1900 */
[----:B0-----:R-:W0:Y:S01]  /*0620*/  @!P0 LDC.64 R14, c[0x0][0x380] ;  /* 0x0000e000ff0e8b82 */ /* 0x001e220000000a00 */
[----:B---3--:R-:W-:-:S04]  /*0630*/  @!P5 FFMA R4, R24, R24, R4 ;  /* 0x000000181804d223 */ /* 0x008fc80000000004 */
[----:B----4-:R-:W-:-:S03]  /*0640*/  @!P1 FFMA R4, R25, R25, R4 ;  /* 0x0000001919049223 */ /* 0x010fc60000000004 */
[----:B------:R-:W1:Y:S01]  /*0650*/  @!P4 LDC.64 R24, c[0x0][0x380] ;  /* 0x0000e000ff18cb82 */ /* 0x000e620000000a00 */
[----:B0-----:R-:W-:-:S04]  /*0660*/  @!P0 IMAD.WIDE R14, R19, 0x4, R14 ;  /* 0x00000004130e8825 */ /* 0x001fc800078e020e */
[----:B-1----:R-:W-:-:S06]  /*0670*/  @!P4 IMAD.WIDE R24, R13, 0x4, R24 ;  /* 0x000000040d18c825 */ /* 0x002fcc00078e0218 */
[----:B------:R-:W3:Y:S01]  /*0680*/  @!P4 LDG.E R24, desc[UR8][R24.64] ;  /* 0x000000081818c981 */ /* 0x000ee2000c1e1900 */
[----:B------:R-:W-:Y:S01]  /*0690*/  @!P3 FFMA R4, R27, R27, R4 ;  /* 0x0000001b1b04b223 */ /* 0x000fe20000000004 */
[C---:B------:R-:W-:Y:S02]  /*06a0*/  ISETP.GE.AND P3, PT, R17.reuse, UR5, PT ;  /* 0x0000000511007c0c */ /* 0x040fe4000bf66270 */
[----:B------:R0:W4:Y:S11]  /*06b0*/  @!P0 LDG.E R25, desc[UR8][R14.64] ;  /* 0x000000080e198981 */ /* 0x000136000c1e1900 */
[----:B0-----:R-:W0:Y:S02]  /*06c0*/  @!P3 LDC.64 R14, c[0x0][0x380] ;  /* 0x0000e000ff0ebb82 */ /* 0x001e240000000a00 */
[----:B0-----:R-:W-:-:S05]  /*06d0*/  @!P3 IMAD.WIDE R14, R17, 0x4, R14 ;  /* 0x00000004110eb825 */ /* 0x001fca00078e020e */
[----:B------:R0:W5:Y:S01]  /*06e0*/  @!P3 LDG.E R27, desc[UR8][R14.64] ;  /* 0x000000080e1bb981 */ /* 0x000162000c1e1900 */
[----:B------:R-:W-:-:S13]  /*06f0*/  ISETP.GE.AND P1, PT, R18, UR5, PT ;  /* 0x0000000512007c0c */ /* 0x000fda000bf26270 */
[----:B0-----:R-:W0:Y:S02]  /*0700*/  @!P1 LDC.64 R14, c[0x0][0x380] ;  /* 0x0000e000ff0e9b82 */ /* 0x001e240000000a00 */
[----:B0-----:R-:W-:-:S04]  /*0710*/  @!P1 IMAD.WIDE R14, R18, 0x4, R14 ;  /* 0x00000004120e9825 */ /* 0x001fc800078e020e */
[----:B--2---:R-:W-:Y:S01]  /*0720*/  @!P2 FFMA R4, R26, R26, R4 ;  /* 0x0000001a1a04a223 */ /* 0x004fe20000000004 */
[----:B------:R-:W-:Y:S01]  /*0730*/  ISETP.GE.AND P2, PT, R22, UR5, PT ;  /* 0x0000000516007c0c */ /* 0x000fe2000bf46270 */
[----:B------:R0:W2:Y:S02]  /*0740*/  @!P1 LDG.E R26, desc[UR8][R14.64] ;  /* 0x000000080e1a9981 */ /* 0x0000a4000c1e1900 */
[----:B---3--:R-:W-:Y:S01]  /*0750*/  @!P4 FFMA R4, R24, R24, R4 ;  /* 0x000000181804c223 */ /* 0x008fe20000000004 */
[----:B------:R-:W-:-:S13]  /*0760*/  ISETP.GE.AND P4, PT, R20, UR5, PT ;  /* 0x0000000514007c0c */ /* 0x000fda000bf86270 */
[----:B0-----:R-:W0:Y:S01]  /*0770*/  @!P4 LDC.64 R14, c[0x0][0x380] ;  /* 0x0000e000ff0ecb82 */ /* 0x001e220000000a00 */
[----:B----4-:R-:W-:Y:S01]  /*0780*/  @!P0 FFMA R4, R25, R25, R4 ;  /* 0x0000001919048223 */ /* 0x010fe20000000004 */
[----:B------:R-:W-:-:S06]  /*0790*/  ISETP.GE.AND P0, PT, R21, UR5, PT ;  /* 0x0000000515007c0c */ /* 0x000fcc000bf06270 */
[----:B------:R-:W1:Y:S01]  /*07a0*/  @!P2 LDC.64 R24, c[0x0][0x380] ;  /* 0x0000e000ff18ab82 */ /* 0x000e620000000a00 */
[----:B0-----:R-:W-:-:S04]  /*07b0*/  @!P4 IMAD.WIDE R14, R20, 0x4, R14 ;  /* 0x00000004140ec825 */ /* 0x001fc800078e020e */
[----:B-----5:R-:W-:Y:S02]  /*07c0*/  @!P3 FFMA R4, R27, R27, R4 ;  /* 0x0000001b1b04b223 */ /* 0x020fe40000000004 */
[----:B------:R0:W3:Y:S01]  /*07d0*/  @!P4 LDG.E R27, desc[UR8][R14.64] ;  /* 0x000000080e1bc981 */ /* 0x0000e2000c1e1900 */
[----:B-1----:R-:W-:-:S06]  /*07e0*/  @!P2 IMAD.WIDE R24, R22, 0x4, R24 ;  /* 0x000000041618a825 */ /* 0x002fcc00078e0218 */
[----:B------:R-:W4:Y:S01]  /*07f0*/  @!P2 LDG.E R25, desc[UR8][R24.64] ;  /* 0x000000081819a981 */ /* 0x000f22000c1e1900 */
[----:B0-----:R-:W0:Y:S02]  /*0800*/  @!P0 LDC.64 R14, c[0x0][0x380] ;  /* 0x0000e000ff0e8b82 */ /* 0x001e240000000a00 */
[----:B0-----:R-:W-:-:S05]  /*0810*/  @!P0 IMAD.WIDE R14, R21, 0x4, R14 ;  /* 0x00000004150e8825 */ /* 0x001fca00078e020e */
[----:B------:R-:W5:Y:S01]  /*0820*/  @!P0 LDG.E R29, desc[UR8][R14.64] ;  /* 0x000000080e1d8981 */ /* 0x000f62000c1e1900 */
[----:B------:R-:W-:-:S04]  /*0830*/  IADD3 R16, PT, PT, R6, R16, R6 ;  /* 0x0000001006107210 */ /* 0x000fc80007ffe006 */
[----:B------:R-:W-:-:S04]  /*0840*/  IADD3 R16, PT, PT, R6, R16, R6 ;  /* 0x0000001006107210 */ /* 0x000fc80007ffe006 */
[----:B------:R-:W-:Y:S01]  /*0850*/  IADD3 R16, PT, PT, R6, R16, R6 ;  /* 0x0000001006107210 */ /* 0x000fe20007ffe006 */
[----:B------:R-:W-:-:S04]  /*0860*/  UIADD3 UR4, UPT, UPT, UR4, 0x10, URZ ;  /* 0x0000001004047890 */ /* 0x000fc8000fffe0ff */
[----:B------:R-:W-:Y:S01]  /*0870*/  UISETP.NE.AND UP1, UPT, UR4, URZ, UPT ;  /* 0x000000ff0400728c */ /* 0x000fe2000bf25270 */
[C---:B------:R-:W-:Y:S02]  /*0880*/  LEA R23, R6.reuse, R23, 0x4 ;  /* 0x0000001706177211 */ /* 0x040fe400078e20ff */
[C---:B------:R-:W-:Y:S02]  /*0890*/  LEA R5, R6.reuse, R5, 0x4 ;  /* 0x0000000506057211 */ /* 0x040fe400078e20ff */
[C---:B------:R-:W-:Y:S02]  /*08a0*/  LEA R7, R6.reuse, R7, 0x4 ;  /* 0x0000000706077211 */ /* 0x040fe400078e20ff */
[C---:B------:R-:W-:Y:S02]  /*08b0*/  LEA R8, R6.reuse, R8, 0x4 ;  /* 0x0000000806087211 */ /* 0x040fe400078e20ff */
[C---:B------:R-:W-:Y:S02]  /*08c0*/  LEA R9, R6.reuse, R9, 0x4 ;  /* 0x0000000906097211 */ /* 0x040fe400078e20ff */
[----:B------:R-:W-:-:S02]  /*08d0*/  LEA R10, R6, R10, 0x4 ;  /* 0x0000000a060a7211 */ /* 0x000fc400078e20ff */
        /* <DEDUP_REMOVED lines=8> */
[----:B------:R-:W-:Y:S01]  /*0960*/  LEA R21, R6, R21, 0x4 ;  /* 0x0000001506157211 */ /* 0x000fe200078e20ff */
[----:B--2---:R-:W-:-:S04]  /*0970*/  @!P1 FFMA R4, R26, R26, R4 ;  /* 0x0000001a1a049223 */ /* 0x004fc80000000004 */
[----:B----4-:R-:W-:Y:S01]  /*0980*/  @!P2 FFMA R4, R25, R25, R4 ;  /* 0x000000191904a223 */ /* 0x010fe20000000004 */
[----:B------:R-:W-:-:S04]  /*0990*/  IADD3 R25, PT, PT, R6, R16, R6 ;  /* 0x0000001006197210 */ /* 0x000fc80007ffe006 */
[----:B------:R-:W-:-:S04]  /*09a0*/  IADD3 R25, PT, PT, R6, R25, R6 ;  /* 0x0000001906197210 */ /* 0x000fc80007ffe006 */
[----:B------:R-:W-:Y:S01]  /*09b0*/  IADD3 R25, PT, PT, R6, R25, R6 ;  /* 0x0000001906197210 */ /* 0x000fe20007ffe006 */
[----:B---3--:R-:W-:-:S03]  /*09c0*/  @!P4 FFMA R4, R27, R27, R4 ;  /* 0x0000001b1b04c223 */ /* 0x008fc60000000004 */
[----:B------:R-:W-:-:S04]  /*09d0*/  IADD3 R25, PT, PT, R6, R25, R6 ;  /* 0x0000001906197210 */ /* 0x000fc80007ffe006 */
[----:B------:R-:W-:Y:S01]  /*09e0*/  IADD3 R16, PT, PT, R6, R25, R6 ;  /* 0x0000001906107210 */ /* 0x000fe20007ffe006 */
[----:B-----5:R-:W-:Y:S01]  /*09f0*/  @!P0 FFMA R4, R29, R29, R4 ;  /* 0x0000001d1d048223 */ /* 0x020fe20000000004 */
[----:B------:R-:W-:Y:S06]  /*0a00*/  BRA.U UP1, `(.L_x_2) ;  /* 0xfffffff901587547 */ /* 0x000fec000b83ffff */
.L_x_1:
[----:B------:R-:W-:Y:S05]  /*0a10*/  BRA.U !UP0, `(.L_x_0) ;  /* 0x0000000508787547 */ /* 0x000fea000b800000 */
[----:B------:R-:W0:Y:S01]  /*0a20*/  LDCU UR4, c[0x0][0x394] ;  /* 0x00007280ff0477ac */ /* 0x000e220008000800 */
[----:B------:R-:W-:Y:S02]  /*0a30*/  UISETP.GE.U32.AND UP0, UPT, UR6, 0x8, UPT ;  /* 0x000000080600788c */ /* 0x000fe4000bf06070 */
[----:B0-----:R-:W-:-:S04]  /*0a40*/  ULOP3.LUT UR7, UR4, 0x7, URZ, 0xc0, !UPT ;  /* 0x0000000704077892 */ /* 0x001fc8000f8ec0ff */
[----:B------:R-:W-:-:S03]  /*0a50*/  UISETP.NE.AND UP1, UPT, UR7, URZ, UPT ;  /* 0x000000ff0700728c */ /* 0x000fc6000bf25270 */
[----:B------:R-:W-:Y:S08]  /*0a60*/  BRA.U !UP0, `(.L_x_3) ;  /* 0x0000000108c07547 */ /* 0x000ff0000b800000 */
[----:B------:R-:W-:-:S13]  /*0a70*/  ISETP.GE.AND P6, PT, R16, UR5, PT ;  /* 0x0000000510007c0c */ /* 0x000fda000bfc6270 */
[----:B------:R-:W0:Y:S02]  /*0a80*/  @!P6 LDC.64 R8, c[0x0][0x380] ;  /* 0x0000e000ff08eb82 */ /* 0x000e240000000a00 */
[----:B0-----:R-:W-:-:S06]  /*0a90*/  @!P6 IMAD.WIDE R8, R16, 0x4, R8 ;  /* 0x000000041008e825 */ /* 0x001fcc00078e0208 */
[----:B------:R-:W2:Y:S01]  /*0aa0*/  @!P6 LDG.E R9, desc[UR8][R8.64] ;  /* 0x000000080809e981 */ /* 0x000ea2000c1e1900 */
[----:B------:R-:W-:-:S04]  /*0ab0*/  IADD3 R17, PT, PT, R6, R16, RZ ;  /* 0x0000001006117210 */ /* 0x000fc80007ffe0ff */
[----:B------:R-:W-:Y:S02]  /*0ac0*/  ISETP.GE.AND P5, PT, R17, UR5, PT ;  /* 0x0000000511007c0c */ /* 0x000fe4000bfa6270 */
[----:B------:R-:W-:-:S04]  /*0ad0*/  IADD3 R29, PT, PT, R6, R17, RZ ;  /* 0x00000011061d7210 */ /* 0x000fc80007ffe0ff */
[C---:B------:R-:W-:Y:S02]  /*0ae0*/  IADD3 R27, PT, PT, R6.reuse, R29, RZ ;  /* 0x0000001d061b7210 */ /* 0x040fe40007ffe0ff */
[----:B------:R-:W-:Y:S02]  /*0af0*/  ISETP.GE.AND P4, PT, R29, UR5, PT ;  /* 0x000000051d007c0c */ /* 0x000fe4000bf86270 */
[C---:B------:R-:W-:Y:S02]  /*0b00*/  IADD3 R25, PT, PT, R6.reuse, R27, RZ ;  /* 0x0000001b06197210 */ /* 0x040fe40007ffe0ff */
[----:B------:R-:W-:Y:S01]  /*0b10*/  ISETP.GE.AND P3, PT, R27, UR5, PT ;  /* 0x000000051b007c0c */ /* 0x000fe2000bf66270 */
[----:B------:R-:W0:Y:S01]  /*0b20*/  @!P5 LDC.64 R20, c[0x0][0x380] ;  /* 0x0000e000ff14db82 */ /* 0x000e220000000a00 */
[----:B------:R-:W-:Y:S02]  /*0b30*/  IADD3 R23, PT, PT, R6, R25, RZ ;  /* 0x0000001906177210 */ /* 0x000fe40007ffe0ff */
[----:B------:R-:W-:-:S02]  /*0b40*/  ISETP.GE.AND P2, PT, R25, UR5, PT ;  /* 0x0000000519007c0c */ /* 0x000fc4000bf46270 */
[C---:B------:R-:W-:Y:S02]  /*0b50*/  IADD3 R7, PT, PT, R6.reuse, R23, RZ ;  /* 0x0000001706077210 */ /* 0x040fe40007ffe0ff */
[----:B------:R-:W-:Y:S01]  /*0b60*/  ISETP.GE.AND P1, PT, R23, UR5, PT ;  /* 0x0000000517007c0c */ /* 0x000fe2000bf26270 */
[----:B------:R-:W1:Y:S01]  /*0b70*/  @!P4 LDC.64 R18, c[0x0][0x380] ;  /* 0x0000e000ff12cb82 */ /* 0x000e620000000a00 */
[----:B------:R-:W-:Y:S02]  /*0b80*/  ISETP.GE.AND P0, PT, R7, UR5, PT ;  /* 0x0000000507007c0c */ /* 0x000fe4000bf06270 */
[----:B------:R-:W-:-:S05]  /*0b90*/  IADD3 R5, PT, PT, R6, R7, RZ ;  /* 0x0000000706057210 */ /* 0x000fca0007ffe0ff */
[----:B------:R-:W3:Y:S08]  /*0ba0*/  @!P3 LDC.64 R14, c[0x0][0x380] ;  /* 0x0000e000ff0ebb82 */ /* 0x000ef00000000a00 */
[----:B------:R-:W4:Y:S01]  /*0bb0*/  @!P2 LDC.64 R12, c[0x0][0x380] ;  /* 0x0000e000ff0cab82 */ /* 0x000f220000000a00 */
[----:B0-----:R-:W-:-:S06]  /*0bc0*/  @!P5 IMAD.WIDE R20, R17, 0x4, R20 ;  /* 0x000000041114d825 */ /* 0x001fcc00078e0214 */
[----:B------:R-:W5:Y:S01]  /*0bd0*/  @!P5 LDG.E R21, desc[UR8][R20.64] ;  /* 0x000000081415d981 */ /* 0x000f62000c1e1900 */
[----:B------:R-:W0:Y:S01]  /*0be0*/  @!P1 LDC.64 R10, c[0x0][0x380] ;  /* 0x0000e000ff0a9b82 */ /* 0x000e220000000a00 */
[----:B-1----:R-:W-:-:S06]  /*0bf0*/  @!P4 IMAD.WIDE R18, R29, 0x4, R18 ;  /* 0x000000041d12c825 */ /* 0x002fcc00078e0212 */
[----:B------:R-:W5:Y:S01]  /*0c00*/  @!P4 LDG.E R19, desc[UR8][R18.64] ;  /* 0x000000081213c981 */ /* 0x000f62000c1e1900 */
[----:B---3--:R-:W-:-:S06]  /*0c10*/  @!P3 IMAD.WIDE R14, R27, 0x4, R14 ;  /* 0x000000041b0eb825 */ /* 0x008fcc00078e020e */
[----:B------:R-:W3:Y:S01]  /*0c20*/  @!P3 LDG.E R15, desc[UR8][R14.64] ;  /* 0x000000080e0fb981 */ /* 0x000ee2000c1e1900 */
[----:B----4-:R-:W-:-:S06]  /*0c30*/  @!P2 IMAD.WIDE R12, R25, 0x4, R12 ;  /* 0x00000004190ca825 */ /* 0x010fcc00078e020c */
[----:B------:R-:W4:Y:S01]  /*0c40*/  @!P2 LDG.E R13, desc[UR8][R12.64] ;  /* 0x000000080c0da981 */ /* 0x000f22000c1e1900 */
[----:B0-----:R-:W-:-:S06]  /*0c50*/  @!P1 IMAD.WIDE R10, R23, 0x4, R10 ;  /* 0x00000004170a9825 */ /* 0x001fcc00078e020a */
[----:B------:R-:W4:Y:S01]  /*0c60*/  @!P1 LDG.E R11, desc[UR8][R10.64] ;  /* 0x000000080a0b9981 */ /* 0x000f22000c1e1900 */
[----:B--2---:R-:W-:Y:S01]  /*0c70*/  @!P6 FFMA R4, R9, R9, R4 ;  /* 0x000000090904e223 */ /* 0x004fe20000000004 */
[----:B------:R-:W-:Y:S01]  /*0c80*/  ISETP.GE.AND P6, PT, R5, UR5, PT ;  /* 0x0000000505007c0c */ /* 0x000fe2000bfc6270 */
[----:B------:R-:W0:-:S12]  /*0c90*/  @!P0 LDC.64 R8, c[0x0][0x380] ;  /* 0x0000e000ff088b82 */ /* 0x000e180000000a00 */
[----:B------:R-:W1:Y:S01]  /*0ca0*/  @!P6 LDC.64 R16, c[0x0][0x380] ;  /* 0x0000e000ff10eb82 */ /* 0x000e620000000a00 */
[----:B0-----:R-:W-:-:S06]  /*0cb0*/  @!P0 IMAD.WIDE R8, R7, 0x4, R8 ;  /* 0x0000000407088825 */ /* 0x001fcc00078e0208 */
[----:B------:R-:W2:Y:S01]  /*0cc0*/  @!P0 LDG.E R9, desc[UR8][R8.64] ;  /* 0x0000000808098981 */ /* 0x000ea2000c1e1900 */
[----:B-1----:R-:W-:-:S06]  /*0cd0*/  @!P6 IMAD.WIDE R22, R5, 0x4, R16 ;  /* 0x000000040516e825 */ /* 0x002fcc00078e0210 */
[----:B------:R-:W2:Y:S01]  /*0ce0*/  @!P6 LDG.E R23, desc[UR8][R22.64] ;  /* 0x000000081617e981 */ /* 0x000ea2000c1e1900 */
[----:B-----5:R-:W-:-:S04]  /*0cf0*/  @!P5 FFMA R4, R21, R21, R4 ;  /* 0x000000151504d223 */ /* 0x020fc80000000004 */
[----:B------:R-:W-:-:S04]  /*0d00*/  @!P4 FFMA R4, R19, R19, R4 ;  /* 0x000000131304c223 */ /* 0x000fc80000000004 */
[----:B---3--:R-:W-:-:S04]  /*0d10*/  @!P3 FFMA R4, R15, R15, R4 ;  /* 0x0000000f0f04b223 */ /* 0x008fc80000000004 */
[----:B----4-:R-:W-:-:S04]  /*0d20*/  @!P2 FFMA R4, R13, R13, R4 ;  /* 0x0000000d0d04a223 */ /* 0x010fc80000000004 */
[----:B------:R-:W-:Y:S01]  /*0d30*/  @!P1 FFMA R4, R11, R11, R4 ;  /* 0x0000000b0b049223 */ /* 0x000fe20000000004 */
[----:B------:R-:W-:-:S03]  /*0d40*/  IADD3 R16, PT, PT, R6, R5, RZ ;  /* 0x0000000506107210 */ /* 0x000fc60007ffe0ff */
[----:B--2---:R-:W-:-:S04]  /*0d50*/  @!P0 FFMA R4, R9, R9, R4 ;  /* 0x0000000909048223 */ /* 0x004fc80000000004 */
[----:B------:R-:W-:-:S07]  /*0d60*/  @!P6 FFMA R4, R23, R23, R4 ;  /* 0x000000171704e223 */ /* 0x000fce0000000004 */
.L_x_3:
[----:B------:R-:W-:Y:S05]  /*0d70*/  BRA.U !UP1, `(.L_x_0) ;  /* 0x0000000109a07547 */ /* 0x000fea000b800000 */
[----:B------:R-:W-:Y:S02]  /*0d80*/  UISETP.GE.U32.AND UP0, UPT, UR7, 0x4, UPT ;  /* 0x000000040700788c */ /* 0x000fe4000bf06070 */
[----:B------:R-:W-:-:S04]  /*0d90*/  ULOP3.LUT UR4, UR4, 0x3, URZ, 0xc0, !UPT ;  /* 0x0000000304047892 */ /* 0x000fc8000f8ec0ff */
[----:B------:R-:W-:-:S03]  /*0da0*/  UISETP.NE.AND UP1, UPT, UR4, URZ, UPT ;  /* 0x000000ff0400728c */ /* 0x000fc6000bf25270 */
[----:B------:R-:W-:Y:S08]  /*0db0*/  BRA.U !UP0, `(.L_x_4) ;  /* 0x0000000108607547 */ /* 0x000ff0000b800000 */
[----:B------:R-:W-:Y:S02]  /*0dc0*/  IADD3 R17, PT, PT, R6, R16, RZ ;  /* 0x0000001006117210 */ /* 0x000fe40007ffe0ff */
[----:B------:R-:W-:Y:S02]  /*0dd0*/  ISETP.GE.AND P3, PT, R16, UR5, PT ;  /* 0x0000000510007c0c */ /* 0x000fe4000bf66270 */
[C---:B------:R-:W-:Y:S02]  /*0de0*/  IADD3 R5, PT, PT, R6.reuse, R17, RZ ;  /* 0x0000001106057210 */ /* 0x040fe40007ffe0ff */
[----:B------:R-:W-:Y:S02]  /*0df0*/  ISETP.GE.AND P0, PT, R17, UR5, PT ;  /* 0x0000000511007c0c */ /* 0x000fe4000bf06270 */
[----:B------:R-:W-:Y:S02]  /*0e00*/  ISETP.GE.AND P1, PT, R5, UR5, PT ;  /* 0x0000000505007c0c */ /* 0x000fe4000bf26270 */
[----:B------:R-:W-:-:S04]  /*0e10*/  IADD3 R7, PT, PT, R6, R5, RZ ;  /* 0x0000000506077210 */ /* 0x000fc80007ffe0ff */
[----:B------:R-:W-:Y:S01]  /*0e20*/  ISETP.GE.AND P2, PT, R7, UR5, PT ;  /* 0x0000000507007c0c */ /* 0x000fe2000bf46270 */
[----:B------:R-:W0:Y:S08]  /*0e30*/  @!P3 LDC.64 R12, c[0x0][0x380] ;  /* 0x0000e000ff0cbb82 */ /* 0x000e300000000a00 */
[----:B------:R-:W1:Y:S08]  /*0e40*/  @!P0 LDC.64 R18, c[0x0][0x380] ;  /* 0x0000e000ff128b82 */ /* 0x000e700000000a00 */
[----:B------:R-:W2:Y:S08]  /*0e50*/  @!P1 LDC.64 R10, c[0x0][0x380] ;  /* 0x0000e000ff0a9b82 */ /* 0x000eb00000000a00 */
[----:B------:R-:W3:Y:S01]  /*0e60*/  @!P2 LDC.64 R8, c[0x0][0x380] ;  /* 0x0000e000ff08ab82 */ /* 0x000ee20000000a00 */
[----:B0-----:R-:W-:-:S06]  /*0e70*/  @!P3 IMAD.WIDE R14, R16, 0x4, R12 ;  /* 0x00000004100eb825 */ /* 0x001fcc00078e020c */
[----:B------:R-:W4:Y:S01]  /*0e80*/  @!P3 LDG.E R15, desc[UR8][R14.64] ;  /* 0x000000080e0fb981 */ /* 0x000f22000c1e1900 */
[----:B-1----:R-:W-:-:S06]  /*0e90*/  @!P0 IMAD.WIDE R12, R17, 0x4, R18 ;  /* 0x00000004110c8825 */ /* 0x002fcc00078e0212 */
[----:B------:R-:W5:Y:S01]  /*0ea0*/  @!P0 LDG.E R13, desc[UR8][R12.64] ;  /* 0x000000080c0d8981 */ /* 0x000f62000c1e1900 */
[----:B--2---:R-:W-:-:S06]  /*0eb0*/  @!P1 IMAD.WIDE R10, R5, 0x4, R10 ;  /* 0x00000004050a9825 */ /* 0x004fcc00078e020a */
[----:B------:R-:W2:Y:S01]  /*0ec0*/  @!P1 LDG.E R11, desc[UR8][R10.64] ;  /* 0x000000080a0b9981 */ /* 0x000ea2000c1e1900 */
[----:B---3--:R-:W-:-:S06]  /*0ed0*/  @!P2 IMAD.WIDE R8, R7, 0x4, R8 ;  /* 0x000000040708a825 */ /* 0x008fcc00078e0208 */
[----:B------:R-:W3:Y:S01]  /*0ee0*/  @!P2 LDG.E R9, desc[UR8][R8.64] ;  /* 0x000000080809a981 */ /* 0x000ee2000c1e1900 */
[----:B------:R-:W-:Y:S01]  /*0ef0*/  IADD3 R16, PT, PT, R6, R7, RZ ;  /* 0x0000000706107210 */ /* 0x000fe20007ffe0ff */
[----:B----4-:R-:W-:-:S04]  /*0f00*/  @!P3 FFMA R4, R15, R15, R4 ;  /* 0x0000000f0f04b223 */ /* 0x010fc80000000004 */
[----:B-----5:R-:W-:-:S04]  /*0f10*/  @!P0 FFMA R4, R13, R13, R4 ;  /* 0x0000000d0d048223 */ /* 0x020fc80000000004 */
[----:B--2---:R-:W-:-:S04]  /*0f20*/  @!P1 FFMA R4, R11, R11, R4 ;  /* 0x0000000b0b049223 */ /* 0x004fc80000000004 */
[----:B---3--:R-:W-:-:S07]  /*0f30*/  @!P2 FFMA R4, R9, R9, R4 ;  /* 0x000000090904a223 */ /* 0x008fce0000000004 */
.L_x_4:
[----:B------:R-:W-:Y:S05]  /*0f40*/  BRA.U !UP1, `(.L_x_0) ;  /* 0x00000001092c7547 */ /* 0x000fea000b800000 */
[----:B------:R-:W0:Y:S01]  /*0f50*/  LDCU UR5, c[0x0][0x390] ;  /* 0x00007200ff0577ac */ /* 0x000e220008000800 */
[----:B------:R-:W-:-:S12]  /*0f60*/  UIADD3 UR4, UPT, UPT, -UR4, URZ, URZ ;  /* 0x000000ff04047290 */ /* 0x000fd8000fffe1ff */
.L_x_5:
[----:B0-----:R-:W-:-:S13]  /*0f70*/  ISETP.GE.AND P0, PT, R16, UR5, PT ;  /* 0x0000000510007c0c */ /* 0x001fda000bf06270 */
[----:B------:R-:W0:Y:S02]  /*0f80*/  @!P0 LDC.64 R8, c[0x0][0x380] ;  /* 0x0000e000ff088b82 */ /* 0x000e240000000a00 */
[----:B0-----:R-:W-:-:S06]  /*0f90*/  @!P0 IMAD.WIDE R8, R16, 0x4, R8 ;  /* 0x0000000410088825 */ /* 0x001fcc00078e0208 */
[----:B------:R-:W2:Y:S01]  /*0fa0*/  @!P0 LDG.E R9, desc[UR8][R8.64] ;  /* 0x0000000808098981 */ /* 0x000ea2000c1e1900 */
[----:B------:R-:W-:Y:S01]  /*0fb0*/  UIADD3 UR4, UPT, UPT, UR4, 0x1, URZ ;  /* 0x0000000104047890 */ /* 0x000fe2000fffe0ff */
[----:B------:R-:W-:-:S03]  /*0fc0*/  IADD3 R16, PT, PT, R6, R16, RZ ;  /* 0x0000001006107210 */ /* 0x000fc60007ffe0ff */
[----:B------:R-:W-:Y:S01]  /*0fd0*/  UISETP.NE.AND UP0, UPT, UR4, URZ, UPT ;  /* 0x000000ff0400728c */ /* 0x000fe2000bf05270 */
[----:B--2---:R-:W-:-:S08]  /*0fe0*/  @!P0 FFMA R4, R9, R9, R4 ;  /* 0x0000000909048223 */ /* 0x004fd00000000004 */
[----:B------:R-:W-:Y:S05]  /*0ff0*/  BRA.U UP0, `(.L_x_5) ;  /* 0xfffffffd00dc7547 */ /* 0x000fea000b83ffff */
.L_x_0:
[----:B------:R-:W0:Y:S01]  /*1000*/  S2UR UR5, SR_CgaCtaId ;  /* 0x00000000000579c3 */ /* 0x000e220000008800 */
[----:B------:R-:W-:Y:S01]  /*1010*/  UMOV UR4, 0x400 ;  /* 0x0000040000047882 */ /* 0x000fe20000000000 */
[----:B------:R-:W-:Y:S02]  /*1020*/  ISETP.GE.U32.AND P0, PT, R3, 0x2, PT ;  /* 0x000000020300780c */ /* 0x000fe40003f06070 */
[----:B------:R-:W-:Y:S01]  /*1030*/  ISETP.NE.AND P1, PT, R2, RZ, PT ;  /* 0x000000ff0200720c */ /* 0x000fe20003f25270 */
[----:B0-----:R-:W-:-:S06]  /*1040*/  ULEA UR4, UR5, UR4, 0x18 ;  /* 0x0000000405047291 */ /* 0x001fcc000f8ec0ff */
[----:B------:R-:W-:-:S05]  /*1050*/  LEA R5, R2, UR4, 0x2 ;  /* 0x0000000402057c11 */ /* 0x000fca000f8e10ff */
[----:B------:R0:W-:Y:S01]  /*1060*/  STS [R5], R4 ;  /* 0x0000000405007388 */ /* 0x0001e20000000800 */
[----:B------:R-:W-:Y:S06]  /*1070*/  BAR.SYNC.DEFER_BLOCKING 0x0 ;  /* 0x0000000000007b1d */ /* 0x000fec0000010000 */
[----:B------:R-:W-:Y:S05]  /*1080*/  @!P0 BRA `(.L_x_6) ;  /* 0x00000000002c8947 */ /* 0x000fea0003800000 */
.L_x_7:
[----:B------:R-:W-:-:S04]  /*1090*/  SHF.R.U32.HI R8, RZ, 0x1, R3 ;  /* 0x00000001ff087819 */ /* 0x000fc80000011603 */
[----:B------:R-:W-:-:S13]  /*10a0*/  ISETP.GE.U32.AND P0, PT, R2, R8, PT ;  /* 0x000000080200720c */ /* 0x000fda0003f06070 */
[----:B0-----:R-:W-:Y:S01]  /*10b0*/  @!P0 LEA R4, R8, R5, 0x2 ;  /* 0x0000000508048211 */ /* 0x001fe200078e10ff */
[----:B------:R-:W-:Y:S05]  /*10c0*/  @!P0 LDS R7, [R5] ;  /* 0x0000000005078984 */ /* 0x000fea0000000800 */
[----:B------:R-:W0:Y:S02]  /*10d0*/  @!P0 LDS R4, [R4] ;  /* 0x0000000004048984 */ /* 0x000e240000000800 */
[----:B0-----:R-:W-:-:S05]  /*10e0*/  @!P0 FADD R6, R4, R7 ;  /* 0x0000000704068221 */ /* 0x001fca0000000000 */
[----:B------:R2:W-:Y:S01]  /*10f0*/  @!P0 STS [R5], R6 ;  /* 0x0000000605008388 */ /* 0x0005e20000000800 */
[----:B------:R-:W-:Y:S01]  /*1100*/  BAR.SYNC.DEFER_BLOCKING 0x0 ;  /* 0x0000000000007b1d */ /* 0x000fe20000010000 */
[----:B------:R-:W-:Y:S02]  /*1110*/  ISETP.GT.U32.AND P0, PT, R3, 0x3, PT ;  /* 0x000000030300780c */ /* 0x000fe40003f04070 */
[----:B------:R-:W-:-:S11]  /*1120*/  MOV R3, R8 ;  /* 0x0000000800037202 */ /* 0x000fd60000000f00 */
[----:B--2---:R-:W-:Y:S05]  /*1130*/  @P0 BRA `(.L_x_7) ;  /* 0xfffffffc00d40947 */ /* 0x004fea000383ffff */
.L_x_6:
[----:B------:R-:W-:Y:S05]  /*1140*/  @P1 EXIT ;  /* 0x000000000000194d */ /* 0x000fea0003800000 */
[----:B------:R-:W2:Y:S01]  /*1150*/  S2UR UR5, SR_CgaCtaId ;  /* 0x00000000000579c3 */ /* 0x000ea20000008800 */
[----:B------:R-:W-:-:S07]  /*1160*/  UMOV UR4, 0x400 ;  /* 0x0000040000047882 */ /* 0x000fce0000000000 */
[----:B------:R-:W3:Y:S01]  /*1170*/  LDC.64 R2, c[0x0][0x388] ;  /* 0x0000e200ff027b82 */ /* 0x000ee20000000a00 */
[----:B--2---:R-:W-:Y:S01]  /*1180*/  ULEA UR4, UR5, UR4, 0x18 ;  /* 0x0000000405047291 */ /* 0x004fe2000f8ec0ff */
[----:B---3--:R-:W-:-:S08]  /*1190*/  IMAD.WIDE.U32 R2, R0, 0x4, R2 ;  /* 0x0000000400027825 */ /* 0x008fd000078e0002 */
[----:B0-----:R-:W0:Y:S04]  /*11a0*/  LDS R5, [UR4] ;  /* 0x00000004ff057984 */ /* 0x001e280008000800 */
[----:B0-----:R-:W-:Y:S01]  /*11b0*/  STG.E desc[UR8][R2.64], R5 ;  /* 0x0000000502007986 */ /* 0x001fe2000c101908 */
[----:B------:R-:W-:Y:S05]  /*11c0*/  EXIT ;  /* 0x000000000000794d */ /* 0x000fea0003800000 */
.L_x_8:
[----:B------:R-:W-:-:S00]  /*11d0*/  BRA `(.L_x_8) ;  /* 0xfffffffc00fc7947 */ /* 0x000fc0000383ffff */
[----:B------:R-:W-:-:S00]  /*11e0*/  NOP ;  /* 0x0000000000007918 */ /* 0x000fc00000000000 */
        /* <DEDUP_REMOVED lines=9> */
.L_x_22:


//--------------------- .text._Z20transpose_inverse_3dPfS_iii --------------------------
	.section	.text._Z20transpose_inverse_3dPfS_iii,"ax",@progbits
	.align	128
        .global         _Z20transpose_inverse_3dPfS_iii
        .type           _Z20transpose_inverse_3dPfS_iii,@function
        .size           _Z20transpose_inverse_3dPfS_iii,(.L_x_23 - _Z20transpose_inverse_3dPfS_iii)
        .other          _Z20transpose_inverse_3dPfS_iii,@"STO_CUDA_ENTRY STV_DEFAULT"
_Z20transpose_inverse_3dPfS_iii:
.text._Z20transpose_inverse_3dPfS_iii:
[----:B------:R-:W-:Y:S01]  /*0000*/  LDC R1, c[0x0][0x37c] ;  /* 0x0000df00ff017b82 */ /* 0x000fe20000000800 */
[----:B------:R-:W0:Y:S07]  /*0010*/  S2R R2, SR_TID.Y ;  /* 0x0000000000027919 */ /* 0x000e2e0000002200 */
[----:B------:R-:W1:Y:S01]  /*0020*/  LDC R0, c[0x0][0x360] ;  /* 0x0000d800ff007b82 */ /* 0x000e620000000800 */
[----:B------:R-:W2:Y:S01]  /*0030*/  LDCU.64 UR8, c[0x0][0x390] ;  /* 0x00007200ff0877ac */ /* 0x000ea20008000a00 */
[----:B------:R-:W1:Y:S01]  /*0040*/  S2R R3, SR_TID.X ;  /* 0x0000000000037919 */ /* 0x000e620000002100 */
[----:B------:R-:W3:Y:S01]  /*0050*/  LDCU UR7, c[0x0][0x398] ;  /* 0x00007300ff0777ac */ /* 0x000ee20008000800 */
[----:B------:R-:W4:Y:S04]  /*0060*/  S2R R7, SR_TID.Z ;  /* 0x0000000000077919 */ /* 0x000f280000002300 */
[----:B------:R-:W0:Y:S08]  /*0070*/  S2UR UR5, SR_CTAID.Y ;  /* 0x00000000000579c3 */ /* 0x000e300000002600 */
[----:B------:R-:W0:Y:S08]  /*0080*/  LDC R5, c[0x0][0x364] ;  /* 0x0000d900ff057b82 */ /* 0x000e300000000800 */
[----:B------:R-:W1:Y:S08]  /*0090*/  S2UR UR4, SR_CTAID.X ;  /* 0x00000000000479c3 */ /* 0x000e700000002500 */
[----:B------:R-:W4:Y:S08]  /*00a0*/  S2UR UR6, SR_CTAID.Z ;  /* 0x00000000000679c3 */ /* 0x000f300000002700 */
[----:B------:R-:W4:Y:S01]  /*00b0*/  LDC R6, c[0x0][0x368] ;  /* 0x0000da00ff067b82 */ /* 0x000f220000000800 */
[----:B0-----:R-:W-:-:S05]  /*00c0*/  IMAD R5, R5, UR5, R2 ;  /* 0x0000000505057c24 */ /* 0x001fca000f8e0202 */
[----:B--2---:R-:W-:Y:S01]  /*00d0*/  ISETP.GE.AND P0, PT, R5, UR9, PT ;  /* 0x0000000905007c0c */ /* 0x004fe2000bf06270 */
[----:B-1----:R-:W-:-:S05]  /*00e0*/  IMAD R0, R0, UR4, R3 ;  /* 0x0000000400007c24 */ /* 0x002fca000f8e0203 */
[----:B------:R-:W-:Y:S01]  /*00f0*/  ISETP.GE.OR P0, PT, R0, UR8, P0 ;  /* 0x0000000800007c0c */ /* 0x000fe20008706670 */
[----:B----4-:R-:W-:-:S05]  /*0100*/  IMAD R6, R6, UR6, R7 ;  /* 0x0000000606067c24 */ /* 0x010fca000f8e0207 */
[----:B---3--:R-:W-:-:S13]  /*0110*/  ISETP.GE.OR P0, PT, R6, UR7, P0 ;  /* 0x0000000706007c0c */ /* 0x008fda0008706670 */
[----:B------:R-:W-:Y:S05]  /*0120*/  @P0 EXIT ;  /* 0x000000000000094d */ /* 0x000fea0003800000 */
[----:B------:R-:W0:Y:S01]  /*0130*/  LDC.64 R2, c[0x0][0x380] ;  /* 0x0000e000ff027b82 */ /* 0x000e220000000a00 */
[----:B------:R-:W1:Y:S01]  /*0140*/  LDCU.64 UR4, c[0x0][0x358] ;  /* 0x00006b00ff0477ac */ /* 0x000e620008000a00 */
[----:B------:R-:W-:Y:S02]  /*0150*/  IMAD R7, R0, UR9, R5 ;  /* 0x0000000900077c24 */ /* 0x000fe4000f8e0205 */
[----:B------:R-:W-:-:S04]  /*0160*/  IMAD R0, R6, UR8, RZ ;  /* 0x0000000806007c24 */ /* 0x000fc8000f8e02ff */
[----:B------:R-:W-:-:S04]  /*0170*/  IMAD R5, R0, UR9, R7 ;  /* 0x0000000900057c24 */ /* 0x000fc8000f8e0207 */
[----:B0-----:R-:W-:Y:S02]  /*0180*/  IMAD.WIDE R2, R5, 0x4, R2 ;  /* 0x0000000405027825 */ /* 0x001fe400078e0202 */
[----:B------:R-:W0:Y:S04]  /*0190*/  LDC.64 R4, c[0x0][0x388] ;  /* 0x0000e200ff047b82 */ /* 0x000e280000000a00 */
[----:B-1----:R-:W2:Y:S01]  /*01a0*/  LDG.E R3, desc[UR4][R2.64] ;  /* 0x0000000402037981 */ /* 0x002ea2000c1e1900 */
[----:B------:R-:W-:-:S04]  /*01b0*/  IMAD R7, R7, UR7, R6 ;  /* 0x0000000707077c24 */ /* 0x000fc8000f8e0206 */
[----:B0-----:R-:W-:-:S05]  /*01c0*/  IMAD.WIDE R4, R7, 0x4, R4 ;  /* 0x0000000407047825 */ /* 0x001fca00078e0204 */
[----:B--2---:R-:W-:Y:S01]  /*01d0*/  STG.E desc[UR4][R4.64], R3 ;  /* 0x0000000304007986 */ /* 0x004fe2000c101904 */
[----:B------:R-:W-:Y:S05]  /*01e0*/  EXIT ;  /* 0x000000000000794d */ /* 0x000fea0003800000 */
.L_x_9:
        /* <DEDUP_REMOVED lines=9> */
.L_x_23:


//--------------------- .text._Z12transpose_3dPfS_iii --------------------------
	.section	.text._Z12transpose_3dPfS_iii,"ax",@progbits
	.align	128
        .global         _Z12transpose_3dPfS_iii
        .type           _Z12transpose_3dPfS_iii,@function
        .size           _Z12transpose_3dPfS_iii,(.L_x_24 - _Z12transpose_3dPfS_iii)
        .other          _Z12transpose_3dPfS_iii,@"STO_CUDA_ENTRY STV_DEFAULT"
_Z12transpose_3dPfS_iii:
.text._Z12transpose_3dPfS_iii:
        /* <DEDUP_REMOVED lines=21> */
[----:B------:R-:W-:-:S04]  /*0150*/  IMAD R7, R0, UR9, R5 ;  /* 0x0000000900077c24 */ /* 0x000fc8000f8e0205 */
[----:B------:R-:W-:-:S04]  /*0160*/  IMAD R5, R7, UR7, R6 ;  /* 0x0000000707057c24 */ /* 0x000fc8000f8e0206 */
[----:B0-----:R-:W-:Y:S02]  /*0170*/  IMAD.WIDE R2, R5, 0x4, R2 ;  /* 0x0000000405027825 */ /* 0x001fe400078e0202 */
[----:B------:R-:W0:Y:S04]  /*0180*/  LDC.64 R4, c[0x0][0x388] ;  /* 0x0000e200ff047b82 */ /* 0x000e280000000a00 */
[----:B-1----:R-:W2:Y:S01]  /*0190*/  LDG.E R3, desc[UR4][R2.64] ;  /* 0x0000000402037981 */ /* 0x002ea2000c1e1900 */
[----:B------:R-:W-:-:S04]  /*01a0*/  IMAD R6, R6, UR8, RZ ;  /* 0x0000000806067c24 */ /* 0x000fc8000f8e02ff */
[----:B------:R-:W-:-:S04]  /*01b0*/  IMAD R7, R6, UR9, R7 ;  /* 0x0000000906077c24 */ /* 0x000fc8000f8e0207 */
[----:B0-----:R-:W-:-:S05]  /*01c0*/  IMAD.WIDE R4, R7, 0x4, R4 ;  /* 0x0000000407047825 */ /* 0x001fca00078e0204 */
[----:B--2---:R-:W-:Y:S01]  /*01d0*/  STG.E desc[UR4][R4.64], R3 ;  /* 0x0000000304007986 */ /* 0x004fe2000c101904 */
[----:B------:R-:W-:Y:S05]  /*01e0*/  EXIT ;  /* 0x000000000000794d */ /* 0x000fea0003800000 */
.L_x_10:
        /* <DEDUP_REMOVED lines=9> */
.L_x_24:


//--------------------- .text._Z24expand_sum_padded_seq_1dPfS_ii --------------------------
	.section	.text._Z24expand_sum_padded_seq_1dPfS_ii,"ax",@progbits
	.align	128
        .global         _Z24expand_sum_padded_seq_1dPfS_ii
        .type           _Z24expand_sum_padded_seq_1dPfS_ii,@function
        .size           _Z24expand_sum_padded_seq_1dPfS_ii,(.L_x_25 - _Z24expand_sum_padded_seq_1dPfS_ii)
        .other          _Z24expand_sum_padded_seq_1dPfS_ii,@"STO_CUDA_ENTRY STV_DEFAULT"
_Z24expand_sum_padded_seq_1dPfS_ii:
.text._Z24expand_sum_padded_seq_1dPfS_ii:
[----:B------:R-:W-:Y:S01]  /*0000*/  LDC R1, c[0x0][0x37c] ;  /* 0x0000df00ff017b82 */ /* 0x000fe20000000800 */
[----:B------:R-:W0:Y:S07]  /*0010*/  S2R R4, SR_TID.X ;  /* 0x0000000000047919 */ /* 0x000e2e0000002100 */
[----:B------:R-:W1:Y:S08]  /*0020*/  LDC.64 R2, c[0x0][0x390] ;  /* 0x0000e400ff027b82 */ /* 0x000e700000000a00 */
[----:B------:R-:W0:Y:S08]  /*0030*/  S2UR UR4, SR_CTAID.X ;  /* 0x00000000000479c3 */ /* 0x000e300000002500 */
[----:B------:R-:W0:Y:S01]  /*0040*/  LDC R9, c[0x0][0x360] ;  /* 0x0000d800ff097b82 */ /* 0x000e220000000800 */
[----:B-1----:R-:W-:-:S02]  /*0050*/  LEA.HI R0, R2, R2, RZ, 0x1 ;  /* 0x0000000202007211 */ /* 0x002fc400078f08ff */
[----:B------:R-:W-:Y:S02]  /*0060*/  ISETP.GE.AND P0, PT, R3, 0x1, PT ;  /* 0x000000010300780c */ /* 0x000fe40003f06270 */
[----:B------:R-:W-:Y:S01]  /*0070*/  SHF.R.S32.HI R0, RZ, 0x1, R0 ;  /* 0x00000001ff007819 */ /* 0x000fe20000011400 */
[----:B0-----:R-:W-:-:S05]  /*0080*/  IMAD R9, R9, UR4, R4 ;  /* 0x0000000409097c24 */ /* 0x001fca000f8e0204 */
[----:B------:R-:W-:-:S13]  /*0090*/  ISETP.GE.OR P0, PT, R9, R0, !P0 ;  /* 0x000000000900720c */ /* 0x000fda0004706670 */
[----:B------:R-:W-:Y:S05]  /*00a0*/  @P0 EXIT ;  /* 0x000000000000094d */ /* 0x000fea0003800000 */
[C---:B------:R-:W-:Y:S01]  /*00b0*/  ISETP.GE.U32.AND P1, PT, R3.reuse, 0x8, PT ;  /* 0x000000080300780c */ /* 0x040fe20003f26070 */
[----:B------:R-:W0:Y:S01]  /*00c0*/  LDCU.64 UR4, c[0x0][0x358] ;  /* 0x00006b00ff0477ac */ /* 0x000e220008000a00 */
[----:B------:R-:W-:Y:S01]  /*00d0*/  LOP3.LUT R12, R3, 0x7, RZ, 0xc0, !PT ;  /* 0x00000007030c7812 */ /* 0x000fe200078ec0ff */
[----:B------:R-:W-:-:S03]  /*00e0*/  HFMA2 R8, -RZ, RZ, 0, 0 ;  /* 0x00000000ff087431 */ /* 0x000fc600000001ff */
[----:B------:R-:W-:-:S07]  /*00f0*/  ISETP.NE.AND P0, PT, R12, RZ, PT ;  /* 0x000000ff0c00720c */ /* 0x000fce0003f05270 */
[----:B------:R-:W-:Y:S06]  /*0100*/  @!P1 BRA `(.L_x_11) ;  /* 0x0000000000ec9947 */ /* 0x000fec0003800000 */
[----:B------:R-:W1:Y:S01]  /*0110*/  LDC.64 R4, c[0x0][0x380] ;  /* 0x0000e000ff047b82 */ /* 0x000e620000000a00 */
[----:B------:R-:W-:Y:S02]  /*0120*/  LOP3.LUT R8, R3, 0x7ffffff8, RZ, 0xc0, !PT ;  /* 0x7ffffff803087812 */ /* 0x000fe400078ec0ff */
[-C--:B------:R-:W-:Y:S02]  /*0130*/  MOV R13, R9.reuse ;  /* 0x00000009000d7202 */ /* 0x080fe40000000f00 */
[----:B------:R-:W-:Y:S02]  /*0140*/  MOV R11, R9 ;  /* 0x00000009000b7202 */ /* 0x000fe40000000f00 */
[----:B------:R-:W-:Y:S01]  /*0150*/  IADD3 R10, PT, PT, -R8, RZ, RZ ;  /* 0x000000ff080a7210 */ /* 0x000fe20007ffe1ff */
[----:B------:R-:W2:Y:S06]  /*0160*/  LDC.64 R6, c[0x0][0x388] ;  /* 0x0000e200ff067b82 */ /* 0x000eac0000000a00 */
.L_x_12:
[----:B-1----:R-:W-:-:S05]  /*0170*/  IMAD.WIDE R26, R13, 0x4, R4 ;  /* 0x000000040d1a7825 */ /* 0x002fca00078e0204 */
[----:B0--3--:R-:W3:Y:S01]  /*0180*/  LDG.E R17, desc[UR4][R26.64] ;  /* 0x000000041a117981 */ /* 0x009ee2000c1e1900 */
[----:B--2---:R-:W-:-:S04]  /*0190*/  IMAD.WIDE R18, R11, 0x4, R6 ;  /* 0x000000040b127825 */ /* 0x004fc800078e0206 */
[----:B------:R-:W-:-:S04]  /*01a0*/  IMAD.WIDE R14, R0, 0x4, R26 ;  /* 0x00000004000e7825 */ /* 0x000fc800078e021a */
[--C-:B------:R-:W-:Y:S01]  /*01b0*/  IMAD.WIDE R20, R0, 0x4, R18.reuse ;  /* 0x0000000400147825 */ /* 0x100fe200078e0212 */
[----:B---3--:R-:W-:Y:S04]  /*01c0*/  STG.E desc[UR4][R18.64], R17 ;  /* 0x0000001112007986 */ /* 0x008fe8000c101904 */
[----:B------:R0:W-:Y:S04]  /*01d0*/  STG.E desc[UR4][R20.64], R17 ;  /* 0x0000001114007986 */ /* 0x0001e8000c101904 */
[----:B------:R-:W2:Y:S01]  /*01e0*/  LDG.E R29, desc[UR4][R14.64] ;  /* 0x000000040e1d7981 */ /* 0x000ea2000c1e1900 */
[----:B------:R-:W-:-:S04]  /*01f0*/  IMAD.WIDE R22, R2, 0x4, R18 ;  /* 0x0000000402167825 */ /* 0x000fc800078e0212 */
[----:B------:R-:W-:-:S04]  /*0200*/  IMAD.WIDE R24, R0, 0x4, R22 ;  /* 0x0000000400187825 */ /* 0x000fc800078e0216 */
[----:B0-----:R-:W-:Y:S01]  /*0210*/  IMAD.WIDE R16, R0, 0x4, R14 ;  /* 0x0000000400107825 */ /* 0x001fe200078e020e */
[----:B--2---:R-:W-:Y:S04]  /*0220*/  STG.E desc[UR4][R22.64], R29 ;  /* 0x0000001d16007986 */ /* 0x004fe8000c101904 */
[----:B------:R0:W-:Y:S04]  /*0230*/  STG.E desc[UR4][R24.64], R29 ;  /* 0x0000001d18007986 */ /* 0x0001e8000c101904 */
[----:B------:R-:W2:Y:S01]  /*0240*/  LDG.E R15, desc[UR4][R16.64] ;  /* 0x00000004100f7981 */ /* 0x000ea2000c1e1900 */
[----:B------:R-:W-:-:S04]  /*0250*/  IMAD.WIDE R26, R2, 0x4, R22 ;  /* 0x00000004021a7825 */ /* 0x000fc800078e0216 */
[----:B------:R-:W-:-:S04]  /*0260*/  IMAD.WIDE R18, R0, 0x4, R16 ;  /* 0x0000000400127825 */ /* 0x000fc800078e0210 */
[--C-:B0-----:R-:W-:Y:S01]  /*0270*/  IMAD.WIDE R28, R0, 0x4, R26.reuse ;  /* 0x00000004001c7825 */ /* 0x101fe200078e021a */
[----:B--2---:R-:W-:Y:S04]  /*0280*/  STG.E desc[UR4][R26.64], R15 ;  /* 0x0000000f1a007986 */ /* 0x004fe8000c101904 */
[----:B------:R0:W-:Y:S04]  /*0290*/  STG.E desc[UR4][R28.64], R15 ;  /* 0x0000000f1c007986 */ /* 0x0001e8000c101904 */
[----:B------:R-:W2:Y:S01]  /*02a0*/  LDG.E R17, desc[UR4][R18.64] ;  /* 0x0000000412117981 */ /* 0x000ea2000c1e1900 */
[----:B------:R-:W-:-:S04]  /*02b0*/  IMAD.WIDE R20, R2, 0x4, R26 ;  /* 0x0000000402147825 */ /* 0x000fc800078e021a */
[----:B------:R-:W-:-:S04]  /*02c0*/  IMAD.WIDE R22, R0, 0x4, R20 ;  /* 0x0000000400167825 */ /* 0x000fc800078e0214 */
[----:B0-----:R-:W-:Y:S01]  /*02d0*/  IMAD.WIDE R14, R0, 0x4, R18 ;  /* 0x00000004000e7825 */ /* 0x001fe200078e0212 */
[----:B--2---:R0:W-:Y:S04]  /*02e0*/  STG.E desc[UR4][R20.64], R17 ;  /* 0x0000001114007986 */ /* 0x0041e8000c101904 */
[----:B------:R1:W-:Y:S04]  /*02f0*/  STG.E desc[UR4][R22.64], R17 ;  /* 0x0000001116007986 */ /* 0x0003e8000c101904 */
[----:B------:R-:W2:Y:S01]  /*0300*/  LDG.E R19, desc[UR4][R14.64] ;  /* 0x000000040e137981 */ /* 0x000ea2000c1e1900 */
[----:B------:R-:W-:-:S04]  /*0310*/  IMAD.WIDE R24, R2, 0x4, R20 ;  /* 0x0000000402187825 */ /* 0x000fc800078e0214 */
[----:B0-----:R-:W-:-:S04]  /*0320*/  IMAD.WIDE R20, R0, 0x4, R24 ;  /* 0x0000000400147825 */ /* 0x001fc800078e0218 */
[----:B-1----:R-:W-:Y:S01]  /*0330*/  IMAD.WIDE R16, R0, 0x4, R14 ;  /* 0x0000000400107825 */ /* 0x002fe200078e020e */
[----:B--2---:R-:W-:Y:S04]  /*0340*/  STG.E desc[UR4][R24.64], R19 ;  /* 0x0000001318007986 */ /* 0x004fe8000c101904 */
[----:B------:R0:W-:Y:S04]  /*0350*/  STG.E desc[UR4][R20.64], R19 ;  /* 0x0000001314007986 */ /* 0x0001e8000c101904 */
[----:B------:R-:W2:Y:S01]  /*0360*/  LDG.E R15, desc[UR4][R16.64] ;  /* 0x00000004100f7981 */ /* 0x000ea2000c1e1900 */
[----:B------:R-:W-:-:S04]  /*0370*/  IMAD.WIDE R26, R2, 0x4, R24 ;  /* 0x00000004021a7825 */ /* 0x000fc800078e0218 */
[----:B------:R-:W-:-:S04]  /*0380*/  IMAD.WIDE R28, R0, 0x4, R26 ;  /* 0x00000004001c7825 */ /* 0x000fc800078e021a */
[----:B0-----:R-:W-:Y:S01]  /*0390*/  IMAD.WIDE R18, R0, 0x4, R16 ;  /* 0x0000000400127825 */ /* 0x001fe200078e0210 */
[----:B--2---:R-:W-:Y:S04]  /*03a0*/  STG.E desc[UR4][R26.64], R15 ;  /* 0x0000000f1a007986 */ /* 0x004fe8000c101904 */
[----:B------:R0:W-:Y:S04]  /*03b0*/  STG.E desc[UR4][R28.64], R15 ;  /* 0x0000000f1c007986 */ /* 0x0001e8000c101904 */
[----:B0-----:R-:W2:Y:S01]  /*03c0*/  LDG.E R29, desc[UR4][R18.64] ;  /* 0x00000004121d7981 */ /* 0x001ea2000c1e1900 */
[----:B------:R-:W-:-:S04]  /*03d0*/  IMAD.WIDE R14, R2, 0x4, R26 ;  /* 0x00000004020e7825 */ /* 0x000fc800078e021a */
[----:B------:R-:W-:-:S04]  /*03e0*/  IMAD.WIDE R24, R0, 0x4, R18 ;  /* 0x0000000400187825 */ /* 0x000fc800078e0212 */
[--C-:B------:R-:W-:Y:S01]  /*03f0*/  IMAD.WIDE R22, R0, 0x4, R14.reuse ;  /* 0x0000000400167825 */ /* 0x100fe200078e020e */
[----:B------:R-:W-:Y:S01]  /*0400*/  IADD3 R10, PT, PT, R10, 0x8, RZ ;  /* 0x000000080a0a7810 */ /* 0x000fe20007ffe0ff */
[----:B--2---:R3:W-:Y:S04]  /*0410*/  STG.E desc[UR4][R14.64], R29 ;  /* 0x0000001d0e007986 */ /* 0x0047e8000c101904 */
[----:B------:R3:W-:Y:S04]  /*0420*/  STG.E desc[UR4][R22.64], R29 ;  /* 0x0000001d16007986 */ /* 0x0007e8000c101904 */
[----:B------:R-:W2:Y:S01]  /*0430*/  LDG.E R25, desc[UR4][R24.64] ;  /* 0x0000000418197981 */ /* 0x000ea2000c1e1900 */
[----:B------:R-:W-:Y:S01]  /*0440*/  ISETP.NE.AND P1, PT, R10, RZ, PT ;  /* 0x000000ff0a00720c */ /* 0x000fe20003f25270 */
[----:B------:R-:W-:Y:S01]  /*0450*/  IMAD.WIDE R16, R2, 0x4, R14 ;  /* 0x0000000402107825 */ /* 0x000fe200078e020e */
[----:B------:R-:W-:-:S02]  /*0460*/  LEA R13, R0, R13, 0x3 ;  /* 0x0000000d000d7211 */ /* 0x000fc400078e18ff */
[----:B------:R-:W-:Y:S01]  /*0470*/  LEA R11, R2, R11, 0x3 ;  /* 0x0000000b020b7211 */ /* 0x000fe200078e18ff */
[----:B------:R-:W-:Y:S01]  /*0480*/  IMAD.WIDE R20, R0, 0x4, R16 ;  /* 0x0000000400147825 */ /* 0x000fe200078e0210 */
[----:B--2---:R3:W-:Y:S04]  /*0490*/  STG.E desc[UR4][R16.64], R25 ;  /* 0x0000001910007986 */ /* 0x0047e8000c101904 */
[----:B------:R3:W-:Y:S03]  /*04a0*/  STG.E desc[UR4][R20.64], R25 ;  /* 0x0000001914007986 */ /* 0x0007e6000c101904 */
[----:B------:R-:W-:Y:S05]  /*04b0*/  @P1 BRA `(.L_x_12) ;  /* 0xfffffffc002c1947 */ /* 0x000fea000383ffff */
.L_x_11:
[----:B0-----:R-:W-:Y:S05]  /*04c0*/  @!P0 EXIT ;  /* 0x000000000000894d */ /* 0x001fea0003800000 */
[----:B------:R-:W-:Y:S02]  /*04d0*/  ISETP.GE.U32.AND P0, PT, R12, 0x4, PT ;  /* 0x000000040c00780c */ /* 0x000fe40003f06070 */
[----:B---3--:R-:W-:-:S04]  /*04e0*/  LOP3.LUT R22, R3, 0x3, RZ, 0xc0, !PT ;  /* 0x0000000303167812 */ /* 0x008fc800078ec0ff */
[----:B------:R-:W-:-:S07]  /*04f0*/  ISETP.NE.AND P1, PT, R22, RZ, PT ;  /* 0x000000ff1600720c */ /* 0x000fce0003f25270 */
[----:B------:R-:W-:Y:S06]  /*0500*/  @!P0 BRA `(.L_x_13) ;  /* 0x0000000000748947 */ /* 0x000fec0003800000 */
[----:B------:R-:W0:Y:S01]  /*0510*/  LDC.64 R4, c[0x0][0x380] ;  /* 0x0000e000ff047b82 */ /* 0x000e220000000a00 */
[----:B------:R-:W-:-:S04]  /*0520*/  IMAD R7, R0, R8, R9 ;  /* 0x0000000800077224 */ /* 0x000fc800078e0209 */
[----:B0-----:R-:W-:-:S03]  /*0530*/  IMAD.WIDE R4, R7, 0x4, R4 ;  /* 0x0000000407047825 */ /* 0x001fc600078e0204 */
[----:B------:R-:W0:Y:S02]  /*0540*/  LDC.64 R6, c[0x0][0x388] ;  /* 0x0000e200ff067b82 */ /* 0x000e240000000a00 */
[----:B------:R-:W2:Y:S01]  /*0550*/  LDG.E R23, desc[UR4][R4.64] ;  /* 0x0000000404177981 */ /* 0x000ea2000c1e1900 */
[----:B------:R-:W-:Y:S02]  /*0560*/  IMAD R11, R8, R2, R9 ;  /* 0x00000002080b7224 */ /* 0x000fe400078e0209 */
[----:B------:R-:W-:-:S04]  /*0570*/  IMAD.WIDE R12, R0, 0x4, R4 ;  /* 0x00000004000c7825 */ /* 0x000fc800078e0204 */
[----:B0-----:R-:W-:-:S04]  /*0580*/  IMAD.WIDE R6, R11, 0x4, R6 ;  /* 0x000000040b067825 */ /* 0x001fc800078e0206 */
[--C-:B------:R-:W-:Y:S01]  /*0590*/  IMAD.WIDE R10, R0, 0x4, R6.reuse ;  /* 0x00000004000a7825 */ /* 0x100fe200078e0206 */
[----:B--2---:R0:W-:Y:S04]  /*05a0*/  STG.E desc[UR4][R6.64], R23 ;  /* 0x0000001706007986 */ /* 0x0041e8000c101904 */
[----:B------:R1:W-:Y:S04]  /*05b0*/  STG.E desc[UR4][R10.64], R23 ;  /* 0x000000170a007986 */ /* 0x0003e8000c101904 */
[----:B------:R-:W2:Y:S01]  /*05c0*/  LDG.E R25, desc[UR4][R12.64] ;  /* 0x000000040c197981 */ /* 0x000ea2000c1e1900 */
[----:B------:R-:W-:-:S04]  /*05d0*/  IMAD.WIDE R14, R2, 0x4, R6 ;  /* 0x00000004020e7825 */ /* 0x000fc800078e0206 */
[----:B------:R-:W-:-:S04]  /*05e0*/  IMAD.WIDE R4, R0, 0x4, R12 ;  /* 0x0000000400047825 */ /* 0x000fc800078e020c */
[--C-:B------:R-:W-:Y:S01]  /*05f0*/  IMAD.WIDE R16, R0, 0x4, R14.reuse ;  /* 0x0000000400107825 */ /* 0x100fe200078e020e */
[----:B--2---:R2:W-:Y:S04]  /*0600*/  STG.E desc[UR4][R14.64], R25 ;  /* 0x000000190e007986 */ /* 0x0045e8000c101904 */
[----:B------:R2:W-:Y:S04]  /*0610*/  STG.E desc[UR4][R16.64], R25 ;  /* 0x0000001910007986 */ /* 0x0005e8000c101904 */
[----:B------:R-:W3:Y:S01]  /*0620*/  LDG.E R27, desc[UR4][R4.64] ;  /* 0x00000004041b7981 */ /* 0x000ee2000c1e1900 */
[----:B------:R-:W-:-:S04]  /*0630*/  IMAD.WIDE R18, R2, 0x4, R14 ;  /* 0x0000000402127825 */ /* 0x000fc800078e020e */
[----:B0-----:R-:W-:-:S04]  /*0640*/  IMAD.WIDE R6, R0, 0x4, R4 ;  /* 0x0000000400067825 */ /* 0x001fc800078e0204 */
[--C-:B------:R-:W-:Y:S01]  /*0650*/  IMAD.WIDE R20, R0, 0x4, R18.reuse ;  /* 0x0000000400147825 */ /* 0x100fe200078e0212 */
[----:B---3--:R2:W-:Y:S04]  /*0660*/  STG.E desc[UR4][R18.64], R27 ;  /* 0x0000001b12007986 */ /* 0x0085e8000c101904 */
[----:B------:R2:W-:Y:S04]  /*0670*/  STG.E desc[UR4][R20.64], R27 ;  /* 0x0000001b14007986 */ /* 0x0005e8000c101904 */
[----:B------:R-:W3:Y:S01]  /*0680*/  LDG.E R7, desc[UR4][R6.64] ;  /* 0x0000000406077981 */ /* 0x000ee2000c1e1900 */
[----:B-1----:R-:W-:Y:S01]  /*0690*/  IMAD.WIDE R10, R2, 0x4, R18 ;  /* 0x00000004020a7825 */ /* 0x002fe200078e0212 */
[----:B------:R-:W-:-:S03]  /*06a0*/  IADD3 R8, PT, PT, R8, 0x4, RZ ;  /* 0x0000000408087810 */ /* 0x000fc60007ffe0ff */
[----:B------:R-:W-:Y:S01]  /*06b0*/  IMAD.WIDE R12, R0, 0x4, R10 ;  /* 0x00000004000c7825 */ /* 0x000fe200078e020a */
[----:B---3--:R2:W-:Y:S04]  /*06c0*/  STG.E desc[UR4][R10.64], R7 ;  /* 0x000000070a007986 */ /* 0x0085e8000c101904 */
[----:B------:R2:W-:Y:S02]  /*06d0*/  STG.E desc[UR4][R12.64], R7 ;  /* 0x000000070c007986 */ /* 0x0005e4000c101904 */
.L_x_13:
[----:B------:R-:W-:Y:S05]  /*06e0*/  @!P1 EXIT ;  /* 0x000000000000994d */ /* 0x000fea0003800000 */
[----:B------:R-:W-:Y:S02]  /*06f0*/  ISETP.NE.AND P0, PT, R22, 0x1, PT ;  /* 0x000000011600780c */ /* 0x000fe40003f05270 */
[----:B------:R-:W-:-:S04]  /*0700*/  LOP3.LUT R3, R3, 0x1, RZ, 0xc0, !PT ;  /* 0x0000000103037812 */ /* 0x000fc800078ec0ff */
[----:B------:R-:W-:-:S07]  /*0710*/  ISETP.NE.U32.AND P1, PT, R3, 0x1, PT ;  /* 0x000000010300780c */ /* 0x000fce0003f25070 */
[----:B------:R-:W-:Y:S06]  /*0720*/  @!P0 BRA `(.L_x_14) ;  /* 0x0000000000448947 */ /* 0x000fec0003800000 */
[----:B------:R-:W0:Y:S01]  /*0730*/  LDC.64 R4, c[0x0][0x380] ;  /* 0x0000e000ff047b82 */ /* 0x000e220000000a00 */
[----:B------:R-:W-:-:S07]  /*0740*/  IMAD R3, R0, R8, R9 ;  /* 0x0000000800037224 */ /* 0x000fce00078e0209 */
[----:B--2---:R-:W1:Y:S01]  /*0750*/  LDC.64 R6, c[0x0][0x388] ;  /* 0x0000e200ff067b82 */ /* 0x004e620000000a00 */
[----:B0-----:R-:W-:-:S05]  /*0760*/  IMAD.WIDE R4, R3, 0x4, R4 ;  /* 0x0000000403047825 */ /* 0x001fca00078e0204 */
[----:B------:R-:W2:Y:S01]  /*0770*/  LDG.E R3, desc[UR4][R4.64] ;  /* 0x0000000404037981 */ /* 0x000ea2000c1e1900 */
[----:B------:R-:W-:Y:S02]  /*0780*/  IMAD R11, R8, R2, R9 ;  /* 0x00000002080b7224 */ /* 0x000fe400078e0209 */
[----:B------:R-:W-:-:S04]  /*0790*/  IMAD.WIDE R12, R0, 0x4, R4 ;  /* 0x00000004000c7825 */ /* 0x000fc800078e0204 */
[----:B-1----:R-:W-:-:S04]  /*07a0*/  IMAD.WIDE R6, R11, 0x4, R6 ;  /* 0x000000040b067825 */ /* 0x002fc800078e0206 */
[--C-:B------:R-:W-:Y:S01]  /*07b0*/  IMAD.WIDE R10, R0, 0x4, R6.reuse ;  /* 0x00000004000a7825 */ /* 0x100fe200078e0206 */
[----:B--2---:R0:W-:Y:S04]  /*07c0*/  STG.E desc[UR4][R6.64], R3 ;  /* 0x0000000306007986 */ /* 0x0041e8000c101904 */
[----:B------:R0:W-:Y:S04]  /*07d0*/  STG.E desc[UR4][R10.64], R3 ;  /* 0x000000030a007986 */ /* 0x0001e8000c101904 */
[----:B------:R-:W2:Y:S01]  /*07e0*/  LDG.E R13, desc[UR4][R12.64] ;  /* 0x000000040c0d7981 */ /* 0x000ea2000c1e1900 */
[----:B------:R-:W-:Y:S01]  /*07f0*/  IMAD.WIDE R14, R2, 0x4, R6 ;  /* 0x00000004020e7825 */ /* 0x000fe200078e0206 */
[----:B------:R-:W-:-:S03]  /*0800*/  IADD3 R8, PT, PT, R8, 0x2, RZ ;  /* 0x0000000208087810 */ /* 0x000fc60007ffe0ff */
[----:B------:R-:W-:Y:S01]  /*0810*/  IMAD.WIDE R16, R0, 0x4, R14 ;  /* 0x0000000400107825 */ /* 0x000fe200078e020e */
[----:B--2---:R0:W-:Y:S04]  /*0820*/  STG.E desc[UR4][R14.64], R13 ;  /* 0x0000000d0e007986 */ /* 0x0041e8000c101904 */
[----:B------:R0:W-:Y:S02]  /*0830*/  STG.E desc[UR4][R16.64], R13 ;  /* 0x0000000d10007986 */ /* 0x0001e4000c101904 */
.L_x_14:
[----:B------:R-:W-:Y:S05]  /*0840*/  @P1 EXIT ;  /* 0x000000000000194d */ /* 0x000fea0003800000 */
[----:B------:R-:W1:Y:S01]  /*0850*/  LDC.64 R4, c[0x0][0x380] ;  /* 0x0000e000ff047b82 */ /* 0x000e620000000a00 */
[----:B0-----:R-:W-:-:S07]  /*0860*/  IMAD R3, R0, R8, R9 ;  /* 0x0000000800037224 */ /* 0x001fce00078e0209 */
[----:B--2---:R-:W0:Y:S01]  /*0870*/  LDC.64 R6, c[0x0][0x388] ;  /* 0x0000e200ff067b82 */ /* 0x004e220000000a00 */
[----:B-1----:R-:W-:-:S06]  /*0880*/  IMAD.WIDE R4, R3, 0x4, R4 ;  /* 0x0000000403047825 */ /* 0x002fcc00078e0204 */
[----:B------:R-:W2:Y:S01]  /*0890*/  LDG.E R5, desc[UR4][R4.64] ;  /* 0x0000000404057981 */ /* 0x000ea2000c1e1900 */
[----:B------:R-:W-:-:S04]  /*08a0*/  IMAD R3, R8, R2, R9 ;  /* 0x0000000208037224 */ /* 0x000fc800078e0209 */
[----:B0-----:R-:W-:-:S04]  /*08b0*/  IMAD.WIDE R2, R3, 0x4, R6 ;  /* 0x0000000403027825 */ /* 0x001fc800078e0206 */
[----:B------:R-:W-:Y:S01]  /*08c0*/  IMAD.WIDE R6, R0, 0x4, R2 ;  /* 0x0000000400067825 */ /* 0x000fe200078e0202 */
[----:B--2---:R-:W-:Y:S04]  /*08d0*/  STG.E desc[UR4][R2.64], R5 ;  /* 0x0000000502007986 */ /* 0x004fe8000c101904 */
[----:B------:R-:W-:Y:S01]  /*08e0*/  STG.E desc[UR4][R6.64], R5 ;  /* 0x0000000506007986 */ /* 0x000fe2000c101904 */
[----:B------:R-:W-:Y:S05]  /*08f0*/  EXIT ;  /* 0x000000000000794d */ /* 0x000fea0003800000 */
.L_x_15:
        /* <DEDUP_REMOVED lines=16> */
.L_x_25:


//--------------------- .text._Z17sum_padded_seq_1dPfS_ii --------------------------
	.section	.text._Z17sum_padded_seq_1dPfS_ii,"ax",@progbits
	.align	128
        .global         _Z17sum_padded_seq_1dPfS_ii
        .type           _Z17sum_padded_seq_1dPfS_ii,@function
        .size           _Z17sum_padded_seq_1dPfS_ii,(.L_x_26 - _Z17sum_padded_seq_1dPfS_ii)
        .other          _Z17sum_padded_seq_1dPfS_ii,@"STO_CUDA_ENTRY STV_DEFAULT"
_Z17sum_padded_seq_1dPfS_ii:
.text._Z17sum_padded_seq_1dPfS_ii:
        /* <DEDUP_REMOVED lines=17> */
[----:B------:R-:W1:Y:S01]  /*0110*/  LDC R8, c[0x0][0x390] ;  /* 0x0000e400ff087b82 */ /* 0x000e620000000800 */
[----:B------:R-:W-:Y:S01]  /*0120*/  LOP3.LUT R5, R17, 0x7ffffff8, RZ, 0xc0, !PT ;  /* 0x7ffffff811057812 */ /* 0x000fe200078ec0ff */
[C---:B------:R-:W-:Y:S01]  /*0130*/  IMAD R9, R16.reuse, 0x3, RZ ;  /* 0x0000000310097824 */ /* 0x040fe200078e02ff */
[C---:B------:R-:W-:Y:S01]  /*0140*/  SHF.L.U32 R7, R16.reuse, 0x1, RZ ;  /* 0x0000000110077819 */ /* 0x040fe200000006ff */
[C---:B------:R-:W-:Y:S01]  /*0150*/  IMAD R13, R16.reuse, 0x5, RZ ;  /* 0x00000005100d7824 */ /* 0x040fe200078e02ff */
[C---:B------:R-:W-:Y:S01]  /*0160*/  SHF.L.U32 R11, R16.reuse, 0x2, RZ ;  /* 0x00000002100b7819 */ /* 0x040fe200000006ff */
[C---:B------:R-:W-:Y:S01]  /*0170*/  IMAD R15, R16.reuse, 0x6, RZ ;  /* 0x00000006100f7824 */ /* 0x040fe200078e02ff */
[----:B------:R-:W-:Y:S01]  /*0180*/  MOV R4, RZ ;  /* 0x000000ff00047202 */ /* 0x000fe20000000f00 */
[----:B------:R-:W-:Y:S01]  /*0190*/  IMAD R27, R16, 0x7, RZ ;  /* 0x00000007101b7824 */ /* 0x000fe200078e02ff */
[----:B------:R-:W-:Y:S02]  /*01a0*/  MOV R6, R0 ;  /* 0x0000000000067202 */ /* 0x000fe40000000f00 */
[----:B------:R-:W-:-:S07]  /*01b0*/  IADD3 R10, PT, PT, -R5, RZ, RZ ;  /* 0x000000ff050a7210 */ /* 0x000fce0007ffe1ff */
.L_x_17:
[----:B--2---:R-:W2:Y:S02]  /*01c0*/  LDC.64 R22, c[0x0][0x380] ;  /* 0x0000e000ff167b82 */ /* 0x004ea40000000a00 */
[----:B--2---:R-:W-:-:S05]  /*01d0*/  IMAD.WIDE R22, R6, 0x4, R22 ;  /* 0x0000000406167825 */ /* 0x004fca00078e0216 */
[----:B0-----:R-:W2:Y:S01]  /*01e0*/  LDG.E R12, desc[UR4][R22.64] ;  /* 0x00000004160c7981 */ /* 0x001ea2000c1e1900 */
[----:B------:R-:W-:-:S05]  /*01f0*/  IMAD.WIDE R18, R3, 0x4, R22 ;  /* 0x0000000403127825 */ /* 0x000fca00078e0216 */
[----:B------:R0:W2:Y:S02]  /*0200*/  LDG.E R25, desc[UR4][R18.64] ;  /* 0x0000000412197981 */ /* 0x0000a4000c1e1900 */
[----:B0-----:R-:W0:Y:S01]  /*0210*/  LDC.64 R18, c[0x0][0x388] ;  /* 0x0000e200ff127b82 */ /* 0x001e220000000a00 */
[----:B------:R-:W-:Y:S01]  /*0220*/  IMAD.WIDE R28, R16, 0x4, R22 ;  /* 0x00000004101c7825 */ /* 0x000fe200078e0216 */
[----:B------:R-:W-:-:S05]  /*0230*/  LEA.HI.SX32 R21, R4, R0, 0x1f ;  /* 0x0000000004157211 */ /* 0x000fca00078ffaff */
[----:B0-----:R-:W-:-:S04]  /*0240*/  IMAD.WIDE R20, R21, 0x4, R18 ;  /* 0x0000000415147825 */ /* 0x001fc800078e0212 */
[----:B--2---:R-:W-:Y:S01]  /*0250*/  FADD R12, R12, R25 ;  /* 0x000000190c0c7221 */ /* 0x004fe20000000000 */
[----:B------:R-:W-:-:S04]  /*0260*/  IMAD.WIDE R24, R3, 0x4, R28 ;  /* 0x0000000403187825 */ /* 0x000fc800078e021c */
[----:B------:R0:W-:Y:S04]  /*0270*/  STG.E desc[UR4][R20.64], R12 ;  /* 0x0000000c14007986 */ /* 0x0001e8000c101904 */
[----:B------:R-:W2:Y:S04]  /*0280*/  LDG.E R25, desc[UR4][R24.64] ;  /* 0x0000000418197981 */ /* 0x000ea8000c1e1900 */
[----:B------:R3:W2:Y:S01]  /*0290*/  LDG.E R14, desc[UR4][R28.64] ;  /* 0x000000041c0e7981 */ /* 0x0006a2000c1e1900 */
[----:B-1----:R-:W-:-:S04]  /*02a0*/  LEA.HI R23, R8, R8, RZ, 0x1 ;  /* 0x0000000808177211 */ /* 0x002fc800078f08ff */
[----:B------:R-:W-:Y:S01]  /*02b0*/  LEA.HI.SX32 R23, R23, R0, 0x1f ;  /* 0x0000000017177211 */ /* 0x000fe200078ffaff */
[----:B---3--:R-:W-:-:S04]  /*02c0*/  IMAD.WIDE R28, R16, 0x4, R28 ;  /* 0x00000004101c7825 */ /* 0x008fc800078e021c */
[----:B0-----:R-:W-:-:S04]  /*02d0*/  IMAD.WIDE R20, R23, 0x4, R18 ;  /* 0x0000000417147825 */ /* 0x001fc800078e0212 */
[----:B------:R-:W-:-:S04]  /*02e0*/  IMAD.WIDE R22, R3, 0x4, R28 ;  /* 0x0000000403167825 */ /* 0x000fc800078e021c */
[----:B--2---:R-:W-:-:S05]  /*02f0*/  FADD R14, R14, R25 ;  /* 0x000000190e0e7221 */ /* 0x004fca0000000000 */
[----:B------:R0:W-:Y:S04]  /*0300*/  STG.E desc[UR4][R20.64], R14 ;  /* 0x0000000e14007986 */ /* 0x0001e8000c101904 */
[----:B------:R-:W2:Y:S04]  /*0310*/  LDG.E R23, desc[UR4][R22.64] ;  /* 0x0000000416177981 */ /* 0x000ea8000c1e1900 */
[----:B------:R1:W2:Y:S01]  /*0320*/  LDG.E R12, desc[UR4][R28.64] ;  /* 0x000000041c0c7981 */ /* 0x0002a2000c1e1900 */
[----:B------:R-:W-:Y:S01]  /*0330*/  LEA.HI.SX32 R25, R7, R0, 0x1f ;  /* 0x0000000007197211 */ /* 0x000fe200078ffaff */
[----:B-1----:R-:W-:-:S04]  /*0340*/  IMAD.WIDE R28, R16, 0x4, R28 ;  /* 0x00000004101c7825 */ /* 0x002fc800078e021c */
[----:B0-----:R-:W-:-:S04]  /*0350*/  IMAD.WIDE R20, R25, 0x4, R18 ;  /* 0x0000000419147825 */ /* 0x001fc800078e0212 */
[----:B------:R-:W-:-:S04]  /*0360*/  IMAD.WIDE R24, R3, 0x4, R28 ;  /* 0x0000000403187825 */ /* 0x000fc800078e021c */
[----:B--2---:R-:W-:-:S05]  /*0370*/  FADD R12, R12, R23 ;  /* 0x000000170c0c7221 */ /* 0x004fca0000000000 */
[----:B------:R0:W-:Y:S04]  /*0380*/  STG.E desc[UR4][R20.64], R12 ;  /* 0x0000000c14007986 */ /* 0x0001e8000c101904 */
[----:B------:R-:W2:Y:S04]  /*0390*/  LDG.E R25, desc[UR4][R24.64] ;  /* 0x0000000418197981 */ /* 0x000ea8000c1e1900 */
[----:B------:R1:W2:Y:S01]  /*03a0*/  LDG.E R26, desc[UR4][R28.64] ;  /* 0x000000041c1a7981 */ /* 0x0002a2000c1e1900 */
[----:B------:R-:W-:-:S04]  /*03b0*/  LEA.HI R14, R9, R9, RZ, 0x1 ;  /* 0x00000009090e7211 */ /* 0x000fc800078f08ff */
        /* <DEDUP_REMOVED lines=19> */
[----:B------:R-:W-:-:S04]  /*04f0*/  IMAD.WIDE R22, R23, 0x4, R18 ;  /* 0x0000000417167825 */ /* 0x000fc800078e0212 */
[----:B0-----:R-:W-:-:S04]  /*0500*/  IMAD.WIDE R20, R3, 0x4, R28 ;  /* 0x0000000403147825 */ /* 0x001fc800078e021c */
[----:B--2---:R-:W-:-:S05]  /*0510*/  FADD R14, R14, R25 ;  /* 0x000000190e0e7221 */ /* 0x004fca0000000000 */
[----:B------:R0:W-:Y:S04]  /*0520*/  STG.E desc[UR4][R22.64], R14 ;  /* 0x0000000e16007986 */ /* 0x0001e8000c101904 */
[----:B------:R1:W2:Y:S04]  /*0530*/  LDG.E R26, desc[UR4][R20.64] ;  /* 0x00000004141a7981 */ /* 0x0002a8000c1e1900 */
[----:B------:R-:W2:Y:S01]  /*0540*/  LDG.E R12, desc[UR4][R28.64] ;  /* 0x000000041c0c7981 */ /* 0x000ea2000c1e1900 */
[----:B------:R-:W-:Y:S01]  /*0550*/  LEA.HI.SX32 R25, R15, R0, 0x1f ;  /* 0x000000000f197211 */ /* 0x000fe200078ffaff */
[----:B-1----:R-:W-:-:S04]  /*0560*/  IMAD.WIDE R20, R16, 0x4, R28 ;  /* 0x0000000410147825 */ /* 0x002fc800078e021c */
[----:B0-----:R-:W-:-:S04]  /*0570*/  IMAD.WIDE R22, R25, 0x4, R18 ;  /* 0x0000000419167825 */ /* 0x001fc800078e0212 */
[----:B------:R-:W-:-:S04]  /*0580*/  IMAD.WIDE R24, R3, 0x4, R20 ;  /* 0x0000000403187825 */ /* 0x000fc800078e0214 */
[----:B--2---:R-:W-:-:S05]  /*0590*/  FADD R12, R12, R26 ;  /* 0x0000001a0c0c7221 */ /* 0x004fca0000000000 */
[----:B------:R2:W-:Y:S04]  /*05a0*/  STG.E desc[UR4][R22.64], R12 ;  /* 0x0000000c16007986 */ /* 0x0005e8000c101904 */
[----:B------:R-:W3:Y:S04]  /*05b0*/  LDG.E R26, desc[UR4][R20.64] ;  /* 0x00000004141a7981 */ /* 0x000ee8000c1e1900 */
[----:B------:R-:W3:Y:S01]  /*05c0*/  LDG.E R25, desc[UR4][R24.64] ;  /* 0x0000000418197981 */ /* 0x000ee2000c1e1900 */
[----:B------:R-:W-:Y:S02]  /*05d0*/  IADD3 R10, PT, PT, R10, 0x8, RZ ;  /* 0x000000080a0a7810 */ /* 0x000fe40007ffe0ff */
[----:B------:R-:W-:-:S02]  /*05e0*/  LEA.HI R14, R27, R27, RZ, 0x1 ;  /* 0x0000001b1b0e7211 */ /* 0x000fc400078f08ff */
[----:B------:R-:W-:Y:S02]  /*05f0*/  ISETP.NE.AND P1, PT, R10, RZ, PT ;  /* 0x000000ff0a00720c */ /* 0x000fe40003f25270 */
[----:B------:R-:W-:-:S05]  /*0600*/  LEA.HI.SX32 R14, R14, R0, 0x1f ;  /* 0x000000000e0e7211 */ /* 0x000fca00078ffaff */
[----:B------:R-:W-:Y:S01]  /*0610*/  IMAD.WIDE R18, R14, 0x4, R18 ;  /* 0x000000040e127825 */ /* 0x000fe200078e0212 */
        /* <DEDUP_REMOVED lines=9> */
[----:B---3--:R-:W-:-:S05]  /*06b0*/  FADD R29, R26, R25 ;  /* 0x000000191a1d7221 */ /* 0x008fca0000000000 */
[----:B------:R2:W-:Y:S01]  /*06c0*/  STG.E desc[UR4][R18.64], R29 ;  /* 0x0000001d12007986 */ /* 0x0005e2000c101904 */
[----:B------:R-:W-:Y:S05]  /*06d0*/  @P1 BRA `(.L_x_17) ;  /* 0xfffffff800b81947 */ /* 0x000fea000383ffff */
.L_x_16:
[----:B0-----:R-:W-:Y:S05]  /*06e0*/  @!P0 EXIT ;  /* 0x000000000000894d */ /* 0x001fea0003800000 */
[----:B------:R-:W-:Y:S02]  /*06f0*/  ISETP.GE.U32.AND P0, PT, R2, 0x4, PT ;  /* 0x000000040200780c */ /* 0x000fe40003f06070 */
[----:B------:R-:W-:-:S04]  /*0700*/  LOP3.LUT R4, R17, 0x3, RZ, 0xc0, !PT ;  /* 0x0000000311047812 */ /* 0x000fc800078ec0ff */
[----:B------:R-:W-:-:S07]  /*0710*/  ISETP.NE.AND P1, PT, R4, RZ, PT ;  /* 0x000000ff0400720c */ /* 0x000fce0003f25270 */
[----:B------:R-:W-:Y:S06]  /*0720*/  @!P0 BRA `(.L_x_18) ;  /* 0x0000000000b08947 */ /* 0x000fec0003800000 */
[----:B------:R-:W0:Y:S01]  /*0730*/  LDC.64 R10, c[0x0][0x380] ;  /* 0x0000e000ff0a7b82 */ /* 0x000e220000000a00 */
[----:B------:R-:W-:-:S05]  /*0740*/  IMAD R21, R5, R16, RZ ;  /* 0x0000001005157224 */ /* 0x000fca00078e02ff */
[----:B------:R-:W-:-:S05]  /*0750*/  IADD3 R7, PT, PT, R0, R21, RZ ;  /* 0x0000001500077210 */ /* 0x000fca0007ffe0ff */
[----:B0-----:R-:W-:Y:S02]  /*0760*/  IMAD.WIDE R10, R7, 0x4, R10 ;  /* 0x00000004070a7825 */ /* 0x001fe400078e020a */
[----:B------:R-:W0:Y:S03]  /*0770*/  LDC.64 R6, c[0x0][0x388] ;  /* 0x0000e200ff067b82 */ /* 0x000e260000000a00 */
[----:B------:R-:W3:Y:S01]  /*0780*/  LDG.E R2, desc[UR4][R10.64] ;  /* 0x000000040a027981 */ /* 0x000ee2000c1e1900 */
[----:B--2---:R-:W-:-:S06]  /*0790*/  IMAD.WIDE R12, R3, 0x4, R10 ;  /* 0x00000004030c7825 */ /* 0x004fcc00078e020a */
[----:B------:R-:W3:Y:S01]  /*07a0*/  LDG.E R13, desc[UR4][R12.64] ;  /* 0x000000040c0d7981 */ /* 0x000ee2000c1e1900 */
[----:B------:R-:W-:-:S04]  /*07b0*/  LEA.HI R9, R21, R21, RZ, 0x1 ;  /* 0x0000001515097211 */ /* 0x000fc800078f08ff */
[----:B------:R-:W-:Y:S01]  /*07c0*/  LEA.HI.SX32 R15, R9, R0, 0x1f ;  /* 0x00000000090f7211 */ /* 0x000fe200078ffaff */
[----:B------:R-:W-:-:S04]  /*07d0*/  IMAD.WIDE R8, R16, 0x4, R10 ;  /* 0x0000000410087825 */ /* 0x000fc800078e020a */
[----:B------:R-:W-:-:S04]  /*07e0*/  IMAD.WIDE R18, R3, 0x4, R8 ;  /* 0x0000000403127825 */ /* 0x000fc800078e0208 */
[----:B0-----:R-:W-:-:S04]  /*07f0*/  IMAD.WIDE R14, R15, 0x4, R6 ;  /* 0x000000040f0e7825 */ /* 0x001fc800078e0206 */
[----:B---3--:R-:W-:-:S05]  /*0800*/  FADD R23, R2, R13 ;  /* 0x0000000d02177221 */ /* 0x008fca0000000000 */
[----:B------:R0:W-:Y:S04]  /*0810*/  STG.E desc[UR4][R14.64], R23 ;  /* 0x000000170e007986 */ /* 0x0001e8000c101904 */
[----:B------:R-:W2:Y:S04]  /*0820*/  LDG.E R19, desc[UR4][R18.64] ;  /* 0x0000000412137981 */ /* 0x000ea8000c1e1900 */
[----:B------:R-:W2:Y:S01]  /*0830*/  LDG.E R2, desc[UR4][R8.64] ;  /* 0x0000000408027981 */ /* 0x000ea2000c1e1900 */
[----:B------:R-:W-:-:S04]  /*0840*/  IADD3 R25, PT, PT, R21, R16, RZ ;  /* 0x0000001015197210 */ /* 0x000fc80007ffe0ff */
[----:B------:R-:W-:-:S04]  /*0850*/  LEA.HI R11, R25, R25, RZ, 0x1 ;  /* 0x00000019190b7211 */ /* 0x000fc800078f08ff */
[----:B------:R-:W-:Y:S01]  /*0860*/  LEA.HI.SX32 R13, R11, R0, 0x1f ;  /* 0x000000000b0d7211 */ /* 0x000fe200078ffaff */
[----:B------:R-:W-:-:S04]  /*0870*/  IMAD.WIDE R10, R16, 0x4, R8 ;  /* 0x00000004100a7825 */ /* 0x000fc800078e0208 */
[----:B------:R-:W-:-:S04]  /*0880*/  IMAD.WIDE R12, R13, 0x4, R6 ;  /* 0x000000040d0c7825 */ /* 0x000fc800078e0206 */
[----:B------:R-:W-:-:S04]  /*0890*/  IMAD.WIDE R20, R3, 0x4, R10 ;  /* 0x0000000403147825 */ /* 0x000fc800078e020a */
[----:B--2---:R-:W-:-:S05]  /*08a0*/  FADD R27, R2, R19 ;  /* 0x00000013021b7221 */ /* 0x004fca0000000000 */
[----:B------:R1:W-:Y:S04]  /*08b0*/  STG.E desc[UR4][R12.64], R27 ;  /* 0x0000001b0c007986 */ /* 0x0003e8000c101904 */
[----:B------:R-:W2:Y:S04]  /*08c0*/  LDG.E R21, desc[UR4][R20.64] ;  /* 0x0000000414157981 */ /* 0x000ea8000c1e1900 */
[----:B------:R-:W2:Y:S01]  /*08d0*/  LDG.E R2, desc[UR4][R10.64] ;  /* 0x000000040a027981 */ /* 0x000ea2000c1e1900 */
[----:B------:R-:W-:Y:S01]  /*08e0*/  IADD3 R25, PT, PT, R25, R16, RZ ;  /* 0x0000001019197210 */ /* 0x000fe20007ffe0ff */
[----:B0-----:R-:W-:-:S03]  /*08f0*/  IMAD.WIDE R14, R16, 0x4, R10 ;  /* 0x00000004100e7825 */ /* 0x001fc600078e020a */
[----:B------:R-:W-:-:S04]  /*0900*/  LEA.HI R9, R25, R25, RZ, 0x1 ;  /* 0x0000001919097211 */ /* 0x000fc800078f08ff */
[----:B------:R-:W-:Y:S01]  /*0910*/  LEA.HI.SX32 R9, R9, R0, 0x1f ;  /* 0x0000000009097211 */ /* 0x000fe200078ffaff */
[----:B------:R-:W-:-:S04]  /*0920*/  IMAD.WIDE R18, R3, 0x4, R14 ;  /* 0x0000000403127825 */ /* 0x000fc800078e020e */
[----:B------:R-:W-:-:S04]  /*0930*/  IMAD.WIDE R8, R9, 0x4, R6 ;  /* 0x0000000409087825 */ /* 0x000fc800078e0206 */
[----:B--2---:R-:W-:-:S05]  /*0940*/  FADD R23, R2, R21 ;  /* 0x0000001502177221 */ /* 0x004fca0000000000 */
[----:B------:R1:W-:Y:S04]  /*0950*/  STG.E desc[UR4][R8.64], R23 ;  /* 0x0000001708007986 */ /* 0x0003e8000c101904 */
[----:B------:R-:W2:Y:S04]  /*0960*/  LDG.E R14, desc[UR4][R14.64] ;  /* 0x000000040e0e7981 */ /* 0x000ea8000c1e1900 */
[----:B------:R-:W2:Y:S01]  /*0970*/  LDG.E R19, desc[UR4][R18.64] ;  /* 0x0000000412137981 */ /* 0x000ea2000c1e1900 */
[----:B------:R-:W-:-:S04]  /*0980*/  IADD3 R25, PT, PT, R25, R16, RZ ;  /* 0x0000001019197210 */ /* 0x000fc80007ffe0ff */
[----:B------:R-:W-:-:S04]  /*0990*/  LEA.HI R25, R25, R25, RZ, 0x1 ;  /* 0x0000001919197211 */ /* 0x000fc800078f08ff */
[----:B------:R-:W-:-:S05]  /*09a0*/  LEA.HI.SX32 R25, R25, R0, 0x1f ;  /* 0x0000000019197211 */ /* 0x000fca00078ffaff */
[----:B------:R-:W-:Y:S01]  /*09b0*/  IMAD.WIDE R6, R25, 0x4, R6 ;  /* 0x0000000419067825 */ /* 0x000fe200078e0206 */
[----:B------:R-:W-:-:S03]  /*09c0*/  IADD3 R5, PT, PT, R5, 0x4, RZ ;  /* 0x0000000405057810 */ /* 0x000fc60007ffe0ff */
[----:B--2---:R-:W-:-:S05]  /*09d0*/  FADD R11, R14, R19 ;  /* 0x000000130e0b7221 */ /* 0x004fca0000000000 */
[----:B------:R1:W-:Y:S02]  /*09e0*/  STG.E desc[UR4][R6.64], R11 ;  /* 0x0000000b06007986 */ /* 0x0003e4000c101904 */
.L_x_18:
[----:B------:R-:W-:Y:S05]  /*09f0*/  @!P1 EXIT ;  /* 0x000000000000994d */ /* 0x000fea0003800000 */
[----:B------:R-:W-:Y:S02]  /*0a00*/  ISETP.NE.AND P0, PT, R4, 0x1, PT ;  /* 0x000000010400780c */ /* 0x000fe40003f05270 */
[----:B------:R-:W-:-:S04]  /*0a10*/  LOP3.LUT R17, R17, 0x1, RZ, 0xc0, !PT ;  /* 0x0000000111117812 */ /* 0x000fc800078ec0ff */
[----:B------:R-:W-:-:S07]  /*0a20*/  ISETP.NE.U32.AND P1, PT, R17, 0x1, PT ;  /* 0x000000011100780c */ /* 0x000fce0003f25070 */
[----:B------:R-:W-:Y:S06]  /*0a30*/  @!P0 BRA `(.L_x_19) ;  /* 0x0000000000608947 */ /* 0x000fec0003800000 */
[----:B-1----:R-:W0:Y:S01]  /*0a40*/  LDC.64 R6, c[0x0][0x380] ;  /* 0x0000e000ff067b82 */ /* 0x002e220000000a00 */
[----:B------:R-:W-:-:S05]  /*0a50*/  IMAD R21, R5, R16, RZ ;  /* 0x0000001005157224 */ /* 0x000fca00078e02ff */
[----:B------:R-:W-:-:S05]  /*0a60*/  IADD3 R9, PT, PT, R0, R21, RZ ;  /* 0x0000001500097210 */ /* 0x000fca0007ffe0ff */
[----:B0-----:R-:W-:Y:S02]  /*0a70*/  IMAD.WIDE R8, R9, 0x4, R6 ;  /* 0x0000000409087825 */ /* 0x001fe400078e0206 */
[----:B------:R-:W0:Y:S03]  /*0a80*/  LDC.64 R6, c[0x0][0x388] ;  /* 0x0000e200ff067b82 */ /* 0x000e260000000a00 */
[----:B------:R-:W3:Y:S01]  /*0a90*/  LDG.E R2, desc[UR4][R8.64] ;  /* 0x0000000408027981 */ /* 0x000ee2000c1e1900 */
[----:B------:R-:W-:-:S06]  /*0aa0*/  IMAD.WIDE R10, R3, 0x4, R8 ;  /* 0x00000004030a7825 */ /* 0x000fcc00078e0208 */
[----:B------:R-:W3:Y:S01]  /*0ab0*/  LDG.E R11, desc[UR4][R10.64] ;  /* 0x000000040a0b7981 */ /* 0x000ee2000c1e1900 */
[----:B------:R-:W-:Y:S01]  /*0ac0*/  LEA.HI R13, R21, R21, RZ, 0x1 ;  /* 0x00000015150d7211 */ /* 0x000fe200078f08ff */
[----:B------:R-:W-:-:S03]  /*0ad0*/  IMAD.WIDE R14, R16, 0x4, R8 ;  /* 0x00000004100e7825 */ /* 0x000fc600078e0208 */
[----:B------:R-:W-:Y:S01]  /*0ae0*/  LEA.HI.SX32 R13, R13, R0, 0x1f ;  /* 0x000000000d0d7211 */ /* 0x000fe200078ffaff */
[----:B--2---:R-:W-:-:S04]  /*0af0*/  IMAD.WIDE R18, R3, 0x4, R14 ;  /* 0x0000000403127825 */ /* 0x004fc800078e020e */
[----:B0-----:R-:W-:-:S04]  /*0b00*/  IMAD.WIDE R12, R13, 0x4, R6 ;  /* 0x000000040d0c7825 */ /* 0x001fc800078e0206 */
[----:B---3--:R-:W-:-:S05]  /*0b10*/  FADD R17, R2, R11 ;  /* 0x0000000b02117221 */ /* 0x008fca0000000000 */
        /* <DEDUP_REMOVED lines=10> */
.L_x_19:
[----:B------:R-:W-:Y:S05]  /*0bc0*/  @P1 EXIT ;  /* 0x000000000000194d */ /* 0x000fea0003800000 */
[----:B01----:R-:W0:Y:S01]  /*0bd0*/  LDC.64 R6, c[0x0][0x380] ;  /* 0x0000e000ff067b82 */ /* 0x003e220000000a00 */
[----:B------:R-:W-:-:S05]  /*0be0*/  IMAD R9, R5, R16, RZ ;  /* 0x0000001005097224 */ /* 0x000fca00078e02ff */
[----:B------:R-:W-:-:S05]  /*0bf0*/  IADD3 R5, PT, PT, R0, R9, RZ ;  /* 0x0000000900057210 */ /* 0x000fca0007ffe0ff */
[----:B0-----:R-:W-:Y:S02]  /*0c00*/  IMAD.WIDE R4, R5, 0x4, R6 ;  /* 0x0000000405047825 */ /* 0x001fe400078e0206 */
[----:B------:R-:W0:Y:S02]  /*0c10*/  LDC.64 R6, c[0x0][0x388] ;  /* 0x0000e200ff067b82 */ /* 0x000e240000000a00 */
[----:B------:R-:W-:Y:S02]  /*0c20*/  IMAD.WIDE R2, R3, 0x4, R4 ;  /* 0x0000000403027825 */ /* 0x000fe400078e0204 */
[----:B------:R-:W3:Y:S04]  /*0c30*/  LDG.E R4, desc[UR4][R4.64] ;  /* 0x0000000404047981 */ /* 0x000ee8000c1e1900 */
[----:B------:R-:W3:Y:S01]  /*0c40*/  LDG.E R3, desc[UR4][R2.64] ;  /* 0x0000000402037981 */ /* 0x000ee2000c1e1900 */
[----:B------:R-:W-:-:S04]  /*0c50*/  LEA.HI R9, R9, R9, RZ, 0x1 ;  /* 0x0000000909097211 */ /* 0x000fc800078f08ff */
[----:B------:R-:W-:-:S05]  /*0c60*/  LEA.HI.SX32 R9, R9, R0, 0x1f ;  /* 0x0000000009097211 */ /* 0x000fca00078ffaff */
[----:B0-----:R-:W-:-:S04]  /*0c70*/  IMAD.WIDE R6, R9, 0x4, R6 ;  /* 0x0000000409067825 */ /* 0x001fc800078e0206 */
[----:B---3--:R-:W-:-:S05]  /*0c80*/  FADD R9, R4, R3 ;  /* 0x0000000304097221 */ /* 0x008fca0000000000 */
[----:B------:R-:W-:Y:S01]  /*0c90*/  STG.E desc[UR4][R6.64], R9 ;  /* 0x0000000906007986 */ /* 0x000fe2000c101904 */
[----:B------:R-:W-:Y:S05]  /*0ca0*/  EXIT ;  /* 0x000000000000794d */ /* 0x000fea0003800000 */
.L_x_20:
        /* <DEDUP_REMOVED lines=13> */
.L_x_26:


//--------------------- .text._Z17sum_padded_seq_2dPfS_i --------------------------
	.section	.text._Z17sum_padded_seq_2dPfS_i,"ax",@progbits
	.align	128
        .global         _Z17sum_padded_seq_2dPfS_i
        .type           _Z17sum_padded_seq_2dPfS_i,@function
        .size           _Z17sum_padded_seq_2dPfS_i,(.L_x_27 - _Z17sum_padded_seq_2dPfS_i)
        .other          _Z17sum_padded_seq_2dPfS_i,@"STO_CUDA_ENTRY STV_DEFAULT"
_Z17sum_padded_seq_2dPfS_i:
.text._Z17sum_padded_seq_2dPfS_i:
[----:B------:R-:W-:Y:S01]  /*0000*/  LDC R1, c[0x0][0x37c] ;  /* 0x0000df00ff017b82 */ /* 0x000fe20000000800 */
[----:B------:R-:W0:Y:S07]  /*0010*/  S2R R5, SR_TID.X ;  /* 0x0000000000057919 */ /* 0x000e2e0000002100 */
[----:B------:R-:W0:Y:S01]  /*0020*/  S2UR UR4, SR_CTAID.X ;  /* 0x00000000000479c3 */ /* 0x000e220000002500 */
[----:B------:R-:W1:Y:S07]  /*0030*/  S2R R7, SR_TID.Y ;  /* 0x0000000000077919 */ /* 0x000e6e0000002200 */
[----:B------:R-:W0:Y:S08]  /*0040*/  LDC R0, c[0x0][0x360] ;  /* 0x0000d800ff007b82 */ /* 0x000e300000000800 */
[----:B------:R-:W1:Y:S08]  /*0050*/  S2UR UR5, SR_CTAID.Y ;  /* 0x00000000000579c3 */ /* 0x000e700000002600 */
[----:B------:R-:W1:Y:S08]  /*0060*/  LDC R8, c[0x0][0x364] ;  /* 0x0000d900ff087b82 */ /* 0x000e700000000800 */
[----:B------:R-:W2:Y:S01]  /*0070*/  LDC R11, c[0x0][0x390] ;  /* 0x0000e400ff0b7b82 */ /* 0x000ea20000000800 */
[----:B0-----:R-:W-:-:S07]  /*0080*/  IMAD R0, R0, UR4, R5 ;  /* 0x0000000400007c24 */ /* 0x001fce000f8e0205 */
[----:B------:R-:W0:Y:S01]  /*0090*/  LDC.64 R2, c[0x0][0x380] ;  /* 0x0000e000ff027b82 */ /* 0x000e220000000a00 */
[----:B-1----:R-:W-:Y:S01]  /*00a0*/  IMAD R8, R8, UR5, R7 ;  /* 0x0000000508087c24 */ /* 0x002fe2000f8e0207 */
[----:B------:R-:W1:Y:S06]  /*00b0*/  LDCU.64 UR4, c[0x0][0x358] ;  /* 0x00006b00ff0477ac */ /* 0x000e6c0008000a00 */
[----:B------:R-:W3:Y:S01]  /*00c0*/  LDC.64 R6, c[0x0][0x388] ;  /* 0x0000e200ff067b82 */ /* 0x000ee20000000a00 */
[-C--:B--2---:R-:W-:Y:S01]  /*00d0*/  IMAD R9, R0, R11.reuse, RZ ;  /* 0x0000000b00097224 */ /* 0x084fe200078e02ff */
[----:B------:R-:W-:-:S04]  /*00e0*/  LEA.HI R0, R11, R11, RZ, 0x1 ;  /* 0x0000000b0b007211 */ /* 0x000fc800078f08ff */
[----:B------:R-:W-:-:S05]  /*00f0*/  IADD3 R5, PT, PT, R8, R9, RZ ;  /* 0x0000000908057210 */ /* 0x000fca0007ffe0ff */
[----:B0-----:R-:W-:Y:S01]  /*0100*/  IMAD.WIDE R2, R5, 0x4, R2 ;  /* 0x0000000405027825 */ /* 0x001fe200078e0202 */
[----:B------:R-:W-:-:S05]  /*0110*/  SHF.R.S32.HI R5, RZ, 0x1, R0 ;  /* 0x00000001ff057819 */ /* 0x000fca0000011400 */
[----:B------:R-:W-:Y:S02]  /*0120*/  IMAD.WIDE R4, R5, 0x4, R2 ;  /* 0x0000000405047825 */ /* 0x000fe400078e0202 */
[----:B-1----:R-:W2:Y:S04]  /*0130*/  LDG.E R2, desc[UR4][R2.64] ;  /* 0x0000000402027981 */ /* 0x002ea8000c1e1900 */
[----:B------:R-:W2:Y:S01]  /*0140*/  LDG.E R5, desc[UR4][R4.64] ;  /* 0x0000000404057981 */ /* 0x000ea2000c1e1900 */
[----:B------:R-:W-:-:S04]  /*0150*/  LEA.HI R9, R9, R9, RZ, 0x1 ;  /* 0x0000000909097211 */ /* 0x000fc800078f08ff */
[----:B------:R-:W-:-:S05]  /*0160*/  LEA.HI.SX32 R9, R9, R8, 0x1f ;  /* 0x0000000809097211 */ /* 0x000fca00078ffaff */
[----:B---3--:R-:W-:-:S04]  /*0170*/  IMAD.WIDE R6, R9, 0x4, R6 ;  /* 0x0000000409067825 */ /* 0x008fc800078e0206 */
[----:B--2---:R-:W-:-:S05]  /*0180*/  FADD R9, R2, R5 ;  /* 0x0000000502097221 */ /* 0x004fca0000000000 */
[----:B------:R-:W-:Y:S01]  /*0190*/  STG.E desc[UR4][R6.64], R9 ;  /* 0x0000000906007986 */ /* 0x000fe2000c101904 */
[----:B------:R-:W-:Y:S05]  /*01a0*/  EXIT ;  /* 0x000000000000794d */ /* 0x000fea0003800000 */
.L_x_21:
        /* <DEDUP_REMOVED lines=13> */
.L_x_27:


//--------------------- .nv.shared._Z5snrm2PfS_ii --------------------------
	.section	.nv.shared._Z5snrm2PfS_ii,"aw",@nobits
	.sectionflags	@""
	.align	16
	.zero		1024


//--------------------- .nv.shared.reserved.0     --------------------------
	.section	.nv.shared.reserved.0,"aw",@nobits
	.weak		__nv_reservedSMEM_offset_0_alias
	.size		__nv_reservedSMEM_offset_0_alias, 0, 64
	.other		__nv_reservedSMEM_offset_0_alias,@"STO_CUDA_RESERVED_SHARED STV_DEFAULT"
__nv_reservedSMEM_offset_0_alias:
	.zero		0
	.zero		64


//--------------------- .nv.shared._Z20transpose_inverse_3dPfS_iii --------------------------
	.section	.nv.shared._Z20transpose_inverse_3dPfS_iii,"aw",@nobits
	.sectionflags	@""
	.align	16
	.zero		1024


//--------------------- .nv.shared._Z12transpose_3dPfS_iii --------------------------
	.section	.nv.shared._Z12transpose_3dPfS_iii,"aw",@nobits
	.sectionflags	@""
	.align	16
	.zero		1024


//--------------------- .nv.shared._Z24expand_sum_padded_seq_1dPfS_ii --------------------------
	.section	.nv.shared._Z24expand_sum_padded_seq_1dPfS_ii,"aw",@nobits
	.sectionflags	@""
	.align	16
	.zero		1024


//--------------------- .nv.shared._Z17sum_padded_seq_1dPfS_ii --------------------------
	.section	.nv.shared._Z17sum_padded_seq_1dPfS_ii,"aw",@nobits
	.sectionflags	@""
	.align	16
	.zero		1024


//--------------------- .nv.shared._Z17sum_padded_seq_2dPfS_i --------------------------
	.section	.nv.shared._Z17sum_padded_seq_2dPfS_i,"aw",@nobits
	.sectionflags	@""
	.align	16
	.zero		1024


//--------------------- .nv.constant0._Z5snrm2PfS_ii --------------------------
	.section	.nv.constant0._Z5snrm2PfS_ii,"a",@progbits
	.sectionflags	@""
	.align	4
.nv.constant0._Z5snrm2PfS_ii:
	.zero		920


//--------------------- .nv.constant0._Z20transpose_inverse_3dPfS_iii --------------------------
	.section	.nv.constant0._Z20transpose_inverse_3dPfS_iii,"a",@progbits
	.sectionflags	@""
	.align	4
.nv.constant0._Z20transpose_inverse_3dPfS_iii:
	.zero		924


//--------------------- .nv.constant0._Z12transpose_3dPfS_iii --------------------------
	.section	.nv.constant0._Z12transpose_3dPfS_iii,"a",@progbits
	.sectionflags	@""
	.align	4
.nv.constant0._Z12transpose_3dPfS_iii:
	.zero		924


//--------------------- .nv.constant0._Z24expand_sum_padded_seq_1dPfS_ii --------------------------
	.section	.nv.constant0._Z24expand_sum_padded_seq_1dPfS_ii,"a",@progbits
	.sectionflags	@""
	.align	4
.nv.constant0._Z24expand_sum_padded_seq_1dPfS_ii:
	.zero		920


//--------------------- .nv.constant0._Z17sum_padded_seq_1dPfS_ii --------------------------
	.section	.nv.constant0._Z17sum_padded_seq_1dPfS_ii,"a",@progbits
	.sectionflags	@""
	.align	4
.nv.constant0._Z17sum_padded_seq_1dPfS_ii:
	.zero		920


//--------------------- .nv.constant0._Z17sum_padded_seq_2dPfS_i --------------------------
	.section	.nv.constant0._Z17sum_padded_seq_2dPfS_i,"a",@progbits
	.sectionflags	@""
	.align	4
.nv.constant0._Z17sum_padded_seq_2dPfS_i:
	.zero		916


//--------------------- SYMBOLS --------------------------

	.type		.nv.reservedSmem.offset0,@object
	.size		.nv.reservedSmem.offset0,0x4
	.type		.nv.reservedSmem.cap,@object
	.size		.nv.reservedSmem.cap,0x4
